	.target	sm_100a

	.elftype	@"ET_EXEC"


//--------------------- .note.nv.tkinfo           --------------------------
	.section	.note.nv.tkinfo,"",@"SHT_NOTE"
	.sectionflags	@"SHF_NOTE_NV_TKINFO"
	.tkinfo
        /*0018*/ 	.word	0x00000002
        /*0030*/ 	.string	""
        /*0030*/ 	.string	"ptxas"
        /*0030*/ 	.string	"Cuda compilation tools, release 13.0, V13.0.88"
        /*0030*/ 	.string	"Build cuda_13.0.r13.0/compiler.36424714_0"
        /*0030*/ 	.string	"-arch sm_100a -m 64 "



//--------------------- .note.nv.cuinfo           --------------------------
	.section	.note.nv.cuinfo,"",@"SHT_NOTE"
	.sectionflags	@"SHF_NOTE_NV_CUINFO"
        /*0018*/ 	.short	0x0002
        /*001a*/ 	.short	0x0064
        /*001c*/ 	.short	0x0082
	.zero		2


//--------------------- .nv.info                  --------------------------
	.section	.nv.info,"",@"SHT_CUDA_INFO"
	.align	4


	//----- nvinfo : EIATTR_REGCOUNT
	.align		4
        /*0000*/ 	.byte	0x04, 0x2f
        /*0002*/ 	.short	(.L_12 - .L_11)
	.align		4
.L_11:
        /*0004*/ 	.word	index@(_ZN7cutlass6KernelINS_4gemm6kernel13TrmmUniversalINS1_11threadblock13MmaMultistageINS1_9GemmShapeILi128ELi64ELi16EEENS_9transform11threadblock44PredicatedTileAccessIteratorTriangularMatrixINS_11MatrixShapeILi128ELi16EEEdNS_6layout8RowMajorELi1ENS8_29PitchLinearWarpRakedThreadMapINS_16PitchLinearShapeILi16ELi128EEELi256ENSG_ILi16ELi2EEELi1EEELNS_8SideModeE1ELNS_8FillModeE0ELNS_8DiagTypeE3ENS_5ArrayIdLi1ELb1EEEEENS9_25RegularTileAccessIteratorISC_dNSD_40RowMajorTensorOpMultiplicand64bCrosswiseELi1ESJ_Li8EEELNS_4arch14CacheOperation4KindE0ENSA_INSB_ILi16ELi64EEEdSE_Li0ENS8_31PitchLinearWarpStripedThreadMapINSG_ILi64ELi16EEELi256ESI_Li1EEELSK_1ELSL_2ELSM_0ESO_EENSQ_ISW_dNSD_40RowMajorTensorOpMultiplicandCongruous64bELi0ESZ_Li8EEELSV_0EdSE_NS4_9MmaPolicyINS1_4warp11MmaTensorOpINS6_ILi32ELi32ELi16EEEdSR_dS11_dSE_NS14_17MmaTensorOpPolicyINST_3MmaINS6_ILi8ELi8ELi4EEELi32EdSE_dNSD_11ColumnMajorEdSE_NST_13OpMultiplyAddEEENSB_ILi1ELi1EEEEELi1ELb0EbEENSB_ILi0ELi0EEES1G_Li1EEELi3ELNS1_23SharedMemoryClearOptionE1EbEENS_8epilogue11threadblock8EpilogueIS7_S1F_Li1ENS1L_22PredicatedTileIteratorINS1L_26OutputTileOptimalThreadMapINS1L_15OutputTileShapeILi64ELi8ELi4ELi1ELi1EEENS1P_ILi1ELi4ELi1ELi1ELi4EEELi256ELi1ELi64EEEdLb0ENSD_9NoPermuteELb1EEENS1K_4warp24FragmentIteratorTensorOpIS16_S19_dNSN_IdLi2ELb1EEESE_EENS1V_20TileIteratorTensorOpIS16_S19_dSE_EENS1L_18SharedLoadIteratorINS1S_18CompactedThreadMapEdLi8EEENS1K_6thread17LinearCombinationIdLi1EddLNS24_9ScaleType4KindE0ELNS_15FloatRoundStyleE2EdEENSB_ILi0ELi4EEELi1ELi1EEENS4_30GemmIdentityThreadblockSwizzleILi1EEELSK_1ELSL_2ELSM_0EEEEEvNT_6ParamsE)
        /*0008*/ 	.word	0x00000096


	//----- nvinfo : EIATTR_FRAME_SIZE
	.align		4
.L_12:
        /*000c*/ 	.byte	0x04, 0x11
        /*000e*/ 	.short	(.L_14 - .L_13)
	.align		4
.L_13:
        /*0010*/ 	.word	index@(_ZN7cutlass6KernelINS_4gemm6kernel13TrmmUniversalINS1_11threadblock13MmaMultistageINS1_9GemmShapeILi128ELi64ELi16EEENS_9transform11threadblock44PredicatedTileAccessIteratorTriangularMatrixINS_11MatrixShapeILi128ELi16EEEdNS_6layout8RowMajorELi1ENS8_29PitchLinearWarpRakedThreadMapINS_16PitchLinearShapeILi16ELi128EEELi256ENSG_ILi16ELi2EEELi1EEELNS_8SideModeE1ELNS_8FillModeE0ELNS_8DiagTypeE3ENS_5ArrayIdLi1ELb1EEEEENS9_25RegularTileAccessIteratorISC_dNSD_40RowMajorTensorOpMultiplicand64bCrosswiseELi1ESJ_Li8EEELNS_4arch14CacheOperation4KindE0ENSA_INSB_ILi16ELi64EEEdSE_Li0ENS8_31PitchLinearWarpStripedThreadMapINSG_ILi64ELi16EEELi256ESI_Li1EEELSK_1ELSL_2ELSM_0ESO_EENSQ_ISW_dNSD_40RowMajorTensorOpMultiplicandCongruous64bELi0ESZ_Li8EEELSV_0EdSE_NS4_9MmaPolicyINS1_4warp11MmaTensorOpINS6_ILi32ELi32ELi16EEEdSR_dS11_dSE_NS14_17MmaTensorOpPolicyINST_3MmaINS6_ILi8ELi8ELi4EEELi32EdSE_dNSD_11ColumnMajorEdSE_NST_13OpMultiplyAddEEENSB_ILi1ELi1EEEEELi1ELb0EbEENSB_ILi0ELi0EEES1G_Li1EEELi3ELNS1_23SharedMemoryClearOptionE1EbEENS_8epilogue11threadblock8EpilogueIS7_S1F_Li1ENS1L_22PredicatedTileIteratorINS1L_26OutputTileOptimalThreadMapINS1L_15OutputTileShapeILi64ELi8ELi4ELi1ELi1EEENS1P_ILi1ELi4ELi1ELi1ELi4EEELi256ELi1ELi64EEEdLb0ENSD_9NoPermuteELb1EEENS1K_4warp24FragmentIteratorTensorOpIS16_S19_dNSN_IdLi2ELb1EEESE_EENS1V_20TileIteratorTensorOpIS16_S19_dSE_EENS1L_18SharedLoadIteratorINS1S_18CompactedThreadMapEdLi8EEENS1K_6thread17LinearCombinationIdLi1EddLNS24_9ScaleType4KindE0ELNS_15FloatRoundStyleE2EdEENSB_ILi0ELi4EEELi1ELi1EEENS4_30GemmIdentityThreadblockSwizzleILi1EEELSK_1ELSL_2ELSM_0EEEEEvNT_6ParamsE)
        /*0014*/ 	.word	0x00000000


	//----- nvinfo : EIATTR_MIN_STACK_SIZE
	.align		4
.L_14:
        /*0018*/ 	.byte	0x04, 0x12
        /*001a*/ 	.short	(.L_16 - .L_15)
	.align		4
.L_15:
        /*001c*/ 	.word	index@(_ZN7cutlass6KernelINS_4gemm6kernel13TrmmUniversalINS1_11threadblock13MmaMultistageINS1_9GemmShapeILi128ELi64ELi16EEENS_9transform11threadblock44PredicatedTileAccessIteratorTriangularMatrixINS_11MatrixShapeILi128ELi16EEEdNS_6layout8RowMajorELi1ENS8_29PitchLinearWarpRakedThreadMapINS_16PitchLinearShapeILi16ELi128EEELi256ENSG_ILi16ELi2EEELi1EEELNS_8SideModeE1ELNS_8FillModeE0ELNS_8DiagTypeE3ENS_5ArrayIdLi1ELb1EEEEENS9_25RegularTileAccessIteratorISC_dNSD_40RowMajorTensorOpMultiplicand64bCrosswiseELi1ESJ_Li8EEELNS_4arch14CacheOperation4KindE0ENSA_INSB_ILi16ELi64EEEdSE_Li0ENS8_31PitchLinearWarpStripedThreadMapINSG_ILi64ELi16EEELi256ESI_Li1EEELSK_1ELSL_2ELSM_0ESO_EENSQ_ISW_dNSD_40RowMajorTensorOpMultiplicandCongruous64bELi0ESZ_Li8EEELSV_0EdSE_NS4_9MmaPolicyINS1_4warp11MmaTensorOpINS6_ILi32ELi32ELi16EEEdSR_dS11_dSE_NS14_17MmaTensorOpPolicyINST_3MmaINS6_ILi8ELi8ELi4EEELi32EdSE_dNSD_11ColumnMajorEdSE_NST_13OpMultiplyAddEEENSB_ILi1ELi1EEEEELi1ELb0EbEENSB_ILi0ELi0EEES1G_Li1EEELi3ELNS1_23SharedMemoryClearOptionE1EbEENS_8epilogue11threadblock8EpilogueIS7_S1F_Li1ENS1L_22PredicatedTileIteratorINS1L_26OutputTileOptimalThreadMapINS1L_15OutputTileShapeILi64ELi8ELi4ELi1ELi1EEENS1P_ILi1ELi4ELi1ELi1ELi4EEELi256ELi1ELi64EEEdLb0ENSD_9NoPermuteELb1EEENS1K_4warp24FragmentIteratorTensorOpIS16_S19_dNSN_IdLi2ELb1EEESE_EENS1V_20TileIteratorTensorOpIS16_S19_dSE_EENS1L_18SharedLoadIteratorINS1S_18CompactedThreadMapEdLi8EEENS1K_6thread17LinearCombinationIdLi1EddLNS24_9ScaleType4KindE0ELNS_15FloatRoundStyleE2EdEENSB_ILi0ELi4EEELi1ELi1EEENS4_30GemmIdentityThreadblockSwizzleILi1EEELSK_1ELSL_2ELSM_0EEEEEvNT_6ParamsE)
        /*0020*/ 	.word	0x00000000
.L_16:


//--------------------- .nv.compat                --------------------------
	.section	.nv.compat,"",@"SHT_CUDA_COMPAT_INFO"
	.align	4
        /*0000*/ 	.byte	0x02, 0x09, 0x01, 0x00, 0x02, 0x02, 0x01, 0x00, 0x02, 0x05, 0x05, 0x00, 0x03, 0x07, 0x01, 0x01
        /*0010*/ 	.byte	0x02, 0x03, 0x00, 0x00, 0x02, 0x06, 0x01, 0x00, 0x04, 0x0b, 0x08, 0x00, 0x01, 0x00, 0x00, 0x00
        /*0020*/ 	.byte	0x00, 0x00, 0x00, 0x00


//--------------------- .nv.info._ZN7cutlass6KernelINS_4gemm6kernel13TrmmUniversalINS1_11threadblock13MmaMultistageINS1_9GemmShapeILi128ELi64ELi16EEENS_9transform11threadblock44PredicatedTileAccessIteratorTriangularMatrixINS_11MatrixShapeILi128ELi16EEEdNS_6layout8RowMajorELi1ENS8_29PitchLinearWarpRakedThreadMapINS_16PitchLinearShapeILi16ELi128EEELi256ENSG_ILi16ELi2EEELi1EEELNS_8SideModeE1ELNS_8FillModeE0ELNS_8DiagTypeE3ENS_5ArrayIdLi1ELb1EEEEENS9_25RegularTileAccessIteratorISC_dNSD_40RowMajorTensorOpMultiplicand64bCrosswiseELi1ESJ_Li8EEELNS_4arch14CacheOperation4KindE0ENSA_INSB_ILi16ELi64EEEdSE_Li0ENS8_31PitchLinearWarpStripedThreadMapINSG_ILi64ELi16EEELi256ESI_Li1EEELSK_1ELSL_2ELSM_0ESO_EENSQ_ISW_dNSD_40RowMajorTensorOpMultiplicandCongruous64bELi0ESZ_Li8EEELSV_0EdSE_NS4_9MmaPolicyINS1_4warp11MmaTensorOpINS6_ILi32ELi32ELi16EEEdSR_dS11_dSE_NS14_17MmaTensorOpPolicyINST_3MmaINS6_ILi8ELi8ELi4EEELi32EdSE_dNSD_11ColumnMajorEdSE_NST_13OpMultiplyAddEEENSB_ILi1ELi1EEEEELi1ELb0EbEENSB_ILi0ELi0EEES1G_Li1EEELi3ELNS1_23SharedMemoryClearOptionE1EbEENS_8epilogue11threadblock8EpilogueIS7_S1F_Li1ENS1L_22PredicatedTileIteratorINS1L_26OutputTileOptimalThreadMapINS1L_15OutputTileShapeILi64ELi8ELi4ELi1ELi1EEENS1P_ILi1ELi4ELi1ELi1ELi4EEELi256ELi1ELi64EEEdLb0ENSD_9NoPermuteELb1EEENS1K_4warp24FragmentIteratorTensorOpIS16_S19_dNSN_IdLi2ELb1EEESE_EENS1V_20TileIteratorTensorOpIS16_S19_dSE_EENS1L_18SharedLoadIteratorINS1S_18CompactedThreadMapEdLi8EEENS1K_6thread17LinearCombinationIdLi1EddLNS24_9ScaleType4KindE0ELNS_15FloatRoundStyleE2EdEENSB_ILi0ELi4EEELi1ELi1EEENS4_30GemmIdentityThreadblockSwizzleILi1EEELSK_1ELSL_2ELSM_0EEEEEvNT_6ParamsE --------------------------
	.section	.nv.info._ZN7cutlass6KernelINS_4gemm6kernel13TrmmUniversalINS1_11threadblock13MmaMultistageINS1_9GemmShapeILi128ELi64ELi16EEENS_9transform11threadblock44PredicatedTileAccessIteratorTriangularMatrixINS_11MatrixShapeILi128ELi16EEEdNS_6layout8RowMajorELi1ENS8_29PitchLinearWarpRakedThreadMapINS_16PitchLinearShapeILi16ELi128EEELi256ENSG_ILi16ELi2EEELi1EEELNS_8SideModeE1ELNS_8FillModeE0ELNS_8DiagTypeE3ENS_5ArrayIdLi1ELb1EEEEENS9_25RegularTileAccessIteratorISC_dNSD_40RowMajorTensorOpMultiplicand64bCrosswiseELi1ESJ_Li8EEELNS_4arch14CacheOperation4KindE0ENSA_INSB_ILi16ELi64EEEdSE_Li0ENS8_31PitchLinearWarpStripedThreadMapINSG_ILi64ELi16EEELi256ESI_Li1EEELSK_1ELSL_2ELSM_0ESO_EENSQ_ISW_dNSD_40RowMajorTensorOpMultiplicandCongruous64bELi0ESZ_Li8EEELSV_0EdSE_NS4_9MmaPolicyINS1_4warp11MmaTensorOpINS6_ILi32ELi32ELi16EEEdSR_dS11_dSE_NS14_17MmaTensorOpPolicyINST_3MmaINS6_ILi8ELi8ELi4EEELi32EdSE_dNSD_11ColumnMajorEdSE_NST_13OpMultiplyAddEEENSB_ILi1ELi1EEEEELi1ELb0EbEENSB_ILi0ELi0EEES1G_Li1EEELi3ELNS1_23SharedMemoryClearOptionE1EbEENS_8epilogue11threadblock8EpilogueIS7_S1F_Li1ENS1L_22PredicatedTileIteratorINS1L_26OutputTileOptimalThreadMapINS1L_15OutputTileShapeILi64ELi8ELi4ELi1ELi1EEENS1P_ILi1ELi4ELi1ELi1ELi4EEELi256ELi1ELi64EEEdLb0ENSD_9NoPermuteELb1EEENS1K_4warp24FragmentIteratorTensorOpIS16_S19_dNSN_IdLi2ELb1EEESE_EENS1V_20TileIteratorTensorOpIS16_S19_dSE_EENS1L_18SharedLoadIteratorINS1S_18CompactedThreadMapEdLi8EEENS1K_6thread17LinearCombinationIdLi1EddLNS24_9ScaleType4KindE0ELNS_15FloatRoundStyleE2EdEENSB_ILi0ELi4EEELi1ELi1EEENS4_30GemmIdentityThreadblockSwizzleILi1EEELSK_1ELSL_2ELSM_0EEEEEvNT_6ParamsE,"",@"SHT_CUDA_INFO"
	.sectionflags	@""
	.align	4


	//----- nvinfo : EIATTR_CUDA_API_VERSION
	.align		4
        /*0000*/ 	.byte	0x04, 0x37
        /*0002*/ 	.short	(.L_18 - .L_17)
.L_17:
        /*0004*/ 	.word	0x00000082


	//----- nvinfo : EIATTR_KPARAM_INFO
	.align		4
.L_18:
        /*0008*/ 	.byte	0x04, 0x17
        /*000a*/ 	.short	(.L_20 - .L_19)
.L_19:
        /*000c*/ 	.word	0x00000000
        /*0010*/ 	.short	0x0000
        /*0012*/ 	.short	0x0000
        /*0014*/ 	.byte	0x00, 0xf0, 0xa1, 0x04


	//----- nvinfo : EIATTR_SPARSE_MMA_MASK
	.align		4
.L_20:
        /*0018*/ 	.byte	0x03, 0x50
        /*001a*/ 	.short	0x0000


	//----- nvinfo : EIATTR_MAXREG_COUNT
	.align		4
        /*001c*/ 	.byte	0x03, 0x1b
        /*001e*/ 	.short	0x00ff


	//----- nvinfo : EIATTR_NUM_BARRIERS
	.align		4
        /*0020*/ 	.byte	0x02, 0x4c
        /*0022*/ 	.byte	0x01
	.zero		1


	//----- nvinfo : EIATTR_MERCURY_ISA_VERSION
	.align		4
        /*0024*/ 	.byte	0x03, 0x5f
        /*0026*/ 	.short	0x0101


	//----- nvinfo : EIATTR_COOP_GROUP_MASK_REGIDS
	.align		4
        /*0028*/ 	.byte	0x04, 0x29
        /*002a*/ 	.short	(.L_22 - .L_21)


	//   ....[0]....
.L_21:
        /*002c*/ 	.word	0xffffffff


	//----- nvinfo : EIATTR_COOP_GROUP_INSTR_OFFSETS
	.align		4
.L_22:
        /*0030*/ 	.byte	0x04, 0x28
        /*0032*/ 	.short	(.L_24 - .L_23)


	//   ....[0]....
.L_23:
        /*0034*/ 	.word	0x00001e50


	//----- nvinfo : EIATTR_VRC_CTA_INIT_COUNT
	.align		4
.L_24:
        /*0038*/ 	.byte	0x02, 0x4a
	.zero		1
	.zero		1


	//----- nvinfo : EIATTR_EXIT_INSTR_OFFSETS
	.align		4
        /*003c*/ 	.byte	0x04, 0x1c
        /*003e*/ 	.short	(.L_26 - .L_25)


	//   ....[0]....
.L_25:
        /*0040*/ 	.word	0x000000f0


	//   ....[1]....
        /*0044*/ 	.word	0x00006560


	//   ....[2]....
        /*0048*/ 	.word	0x00006600


	//   ....[3]....
        /*004c*/ 	.word	0x000066b0


	//----- nvinfo : EIATTR_INDIRECT_BRANCH_TARGETS
	.align		4
.L_26:
        /*0050*/ 	.byte	0x04, 0x34
        /*0052*/ 	.short	(.L_28 - .L_27)


	//   ....[0]....
.L_27:
        /*0054*/ 	.word	.L_x_20@srel
        /*0058*/ 	.short	0x0
        /*005a*/ 	.short	0x0
        /*005c*/ 	.word	0x3
        /*0060*/ 	.word	.L_x_21@srel
        /*0064*/ 	.word	.L_x_22@srel
        /*0068*/ 	.word	.L_x_12@srel


	//   ....[1]....
        /*006c*/ 	.word	.L_x_24@srel
        /*0070*/ 	.short	0x0
        /*0072*/ 	.short	0x0
        /*0074*/ 	.word	0x3
        /*0078*/ 	.word	.L_x_25@srel
        /*007c*/ 	.word	.L_x_26@srel
        /*0080*/ 	.word	.L_x_12@srel


	//----- nvinfo : EIATTR_CRS_STACK_SIZE
	.align		4
.L_28:
        /*0084*/ 	.byte	0x04, 0x1e
        /*0086*/ 	.short	(.L_30 - .L_29)
.L_29:
        /*0088*/ 	.word	0x00000000


	//----- nvinfo : EIATTR_CBANK_PARAM_SIZE
	.align		4
.L_30:
        /*008c*/ 	.byte	0x03, 0x19
        /*008e*/ 	.short	0x0128


	//----- nvinfo : EIATTR_PARAM_CBANK
	.align		4
        /*0090*/ 	.byte	0x04, 0x0a
        /*0092*/ 	.short	(.L_32 - .L_31)
	.align		4
.L_31:
        /*0094*/ 	.word	index@(.nv.constant0._ZN7cutlass6KernelINS_4gemm6kernel13TrmmUniversalINS1_11threadblock13MmaMultistageINS1_9GemmShapeILi128ELi64ELi16EEENS_9transform11threadblock44PredicatedTileAccessIteratorTriangularMatrixINS_11MatrixShapeILi128ELi16EEEdNS_6layout8RowMajorELi1ENS8_29PitchLinearWarpRakedThreadMapINS_16PitchLinearShapeILi16ELi128EEELi256ENSG_ILi16ELi2EEELi1EEELNS_8SideModeE1ELNS_8FillModeE0ELNS_8DiagTypeE3ENS_5ArrayIdLi1ELb1EEEEENS9_25RegularTileAccessIteratorISC_dNSD_40RowMajorTensorOpMultiplicand64bCrosswiseELi1ESJ_Li8EEELNS_4arch14CacheOperation4KindE0ENSA_INSB_ILi16ELi64EEEdSE_Li0ENS8_31PitchLinearWarpStripedThreadMapINSG_ILi64ELi16EEELi256ESI_Li1EEELSK_1ELSL_2ELSM_0ESO_EENSQ_ISW_dNSD_40RowMajorTensorOpMultiplicandCongruous64bELi0ESZ_Li8EEELSV_0EdSE_NS4_9MmaPolicyINS1_4warp11MmaTensorOpINS6_ILi32ELi32ELi16EEEdSR_dS11_dSE_NS14_17MmaTensorOpPolicyINST_3MmaINS6_ILi8ELi8ELi4EEELi32EdSE_dNSD_11ColumnMajorEdSE_NST_13OpMultiplyAddEEENSB_ILi1ELi1EEEEELi1ELb0EbEENSB_ILi0ELi0EEES1G_Li1EEELi3ELNS1_23SharedMemoryClearOptionE1EbEENS_8epilogue11threadblock8EpilogueIS7_S1F_Li1ENS1L_22PredicatedTileIteratorINS1L_26OutputTileOptimalThreadMapINS1L_15OutputTileShapeILi64ELi8ELi4ELi1ELi1EEENS1P_ILi1ELi4ELi1ELi1ELi4EEELi256ELi1ELi64EEEdLb0ENSD_9NoPermuteELb1EEENS1K_4warp24FragmentIteratorTensorOpIS16_S19_dNSN_IdLi2ELb1EEESE_EENS1V_20TileIteratorTensorOpIS16_S19_dSE_EENS1L_18SharedLoadIteratorINS1S_18CompactedThreadMapEdLi8EEENS1K_6thread17LinearCombinationIdLi1EddLNS24_9ScaleType4KindE0ELNS_15FloatRoundStyleE2EdEENSB_ILi0ELi4EEELi1ELi1EEENS4_30GemmIdentityThreadblockSwizzleILi1EEELSK_1ELSL_2ELSM_0EEEEEvNT_6ParamsE)
        /*0098*/ 	.short	0x0380
        /*009a*/ 	.short	0x0128


	//----- nvinfo : EIATTR_SW_WAR
	.align		4
.L_32:
        /*009c*/ 	.byte	0x04, 0x36
        /*009e*/ 	.short	(.L_34 - .L_33)
.L_33:
        /*00a0*/ 	.word	0x00000008
.L_34:


//--------------------- .nv.callgraph             --------------------------
	.section	.nv.callgraph,"",@"SHT_CUDA_CALLGRAPH"
	.align	4
	.sectionentsize	8
	.align		4
        /*0000*/ 	.word	0x00000000
	.align		4
        /*0004*/ 	.word	0xffffffff
	.align		4
        /*0008*/ 	.word	0x00000000
	.align		4
        /*000c*/ 	.word	0xfffffffe
	.align		4
        /*0010*/ 	.word	0x00000000
	.align		4
        /*0014*/ 	.word	0xfffffffd
	.align		4
        /*0018*/ 	.word	0x00000000
	.align		4
        /*001c*/ 	.word	0xfffffffc


//--------------------- .nv.constant4             --------------------------
	.section	.nv.constant4,"a",@progbits
	.align	8
	.align		8
.nv.constant4:
        /*0000*/ 	.dword	_ZN39_INTERNAL_336bb7c3_4_k_cu_ab46fe2f_26274cuda3std3__45__cpo5beginE
	.align		8
        /*0008*/ 	.dword	_ZN39_INTERNAL_336bb7c3_4_k_cu_ab46fe2f_26274cuda3std3__45__cpo3endE
	.align		8
        /*0010*/ 	.dword	_ZN39_INTERNAL_336bb7c3_4_k_cu_ab46fe2f_26274cuda3std3__45__cpo6cbeginE
	.align		8
        /*0018*/ 	.dword	_ZN39_INTERNAL_336bb7c3_4_k_cu_ab46fe2f_26274cuda3std3__45__cpo4cendE
	.align		8
        /*0020*/ 	.dword	_ZN39_INTERNAL_336bb7c3_4_k_cu_ab46fe2f_26274cuda3std3__441_GLOBAL__N__336bb7c3_4_k_cu_ab46fe2f_26276ignoreE
	.align		8
        /*0028*/ 	.dword	_ZN39_INTERNAL_336bb7c3_4_k_cu_ab46fe2f_26274cuda3std3__419piecewise_constructE
	.align		8
        /*0030*/ 	.dword	_ZN39_INTERNAL_336bb7c3_4_k_cu_ab46fe2f_26274cuda3std3__48in_placeE
	.align		8
        /*0038*/ 	.dword	_ZN39_INTERNAL_336bb7c3_4_k_cu_ab46fe2f_26274cuda3std6ranges3__45__cpo4swapE
	.align		8
        /*0040*/ 	.dword	_ZN39_INTERNAL_336bb7c3_4_k_cu_ab46fe2f_26274cuda3std6ranges3__45__cpo9iter_moveE
	.align		8
        /*0048*/ 	.dword	_ZN39_INTERNAL_336bb7c3_4_k_cu_ab46fe2f_26274cute7productE
	.align		8
        /*0050*/ 	.dword	_ZN39_INTERNAL_336bb7c3_4_k_cu_ab46fe2f_26274cute1_E


//--------------------- .nv.constant2._ZN7cutlass6KernelINS_4gemm6kernel13TrmmUniversalINS1_11threadblock13MmaMultistageINS1_9GemmShapeILi128ELi64ELi16EEENS_9transform11threadblock44PredicatedTileAccessIteratorTriangularMatrixINS_11MatrixShapeILi128ELi16EEEdNS_6layout8RowMajorELi1ENS8_29PitchLinearWarpRakedThreadMapINS_16PitchLinearShapeILi16ELi128EEELi256ENSG_ILi16ELi2EEELi1EEELNS_8SideModeE1ELNS_8FillModeE0ELNS_8DiagTypeE3ENS_5ArrayIdLi1ELb1EEEEENS9_25RegularTileAccessIteratorISC_dNSD_40RowMajorTensorOpMultiplicand64bCrosswiseELi1ESJ_Li8EEELNS_4arch14CacheOperation4KindE0ENSA_INSB_ILi16ELi64EEEdSE_Li0ENS8_31PitchLinearWarpStripedThreadMapINSG_ILi64ELi16EEELi256ESI_Li1EEELSK_1ELSL_2ELSM_0ESO_EENSQ_ISW_dNSD_40RowMajorTensorOpMultiplicandCongruous64bELi0ESZ_Li8EEELSV_0EdSE_NS4_9MmaPolicyINS1_4warp11MmaTensorOpINS6_ILi32ELi32ELi16EEEdSR_dS11_dSE_NS14_17MmaTensorOpPolicyINST_3MmaINS6_ILi8ELi8ELi4EEELi32EdSE_dNSD_11ColumnMajorEdSE_NST_13OpMultiplyAddEEENSB_ILi1ELi1EEEEELi1ELb0EbEENSB_ILi0ELi0EEES1G_Li1EEELi3ELNS1_23SharedMemoryClearOptionE1EbEENS_8epilogue11threadblock8EpilogueIS7_S1F_Li1ENS1L_22PredicatedTileIteratorINS1L_26OutputTileOptimalThreadMapINS1L_15OutputTileShapeILi64ELi8ELi4ELi1ELi1EEENS1P_ILi1ELi4ELi1ELi1ELi4EEELi256ELi1ELi64EEEdLb0ENSD_9NoPermuteELb1EEENS1K_4warp24FragmentIteratorTensorOpIS16_S19_dNSN_IdLi2ELb1EEESE_EENS1V_20TileIteratorTensorOpIS16_S19_dSE_EENS1L_18SharedLoadIteratorINS1S_18CompactedThreadMapEdLi8EEENS1K_6thread17LinearCombinationIdLi1EddLNS24_9ScaleType4KindE0ELNS_15FloatRoundStyleE2EdEENSB_ILi0ELi4EEELi1ELi1EEENS4_30GemmIdentityThreadblockSwizzleILi1EEELSK_1ELSL_2ELSM_0EEEEEvNT_6ParamsE --------------------------
	.section	.nv.constant2._ZN7cutlass6KernelINS_4gemm6kernel13TrmmUniversalINS1_11threadblock13MmaMultistageINS1_9GemmShapeILi128ELi64ELi16EEENS_9transform11threadblock44PredicatedTileAccessIteratorTriangularMatrixINS_11MatrixShapeILi128ELi16EEEdNS_6layout8RowMajorELi1ENS8_29PitchLinearWarpRakedThreadMapINS_16PitchLinearShapeILi16ELi128EEELi256ENSG_ILi16ELi2EEELi1EEELNS_8SideModeE1ELNS_8FillModeE0ELNS_8DiagTypeE3ENS_5ArrayIdLi1ELb1EEEEENS9_25RegularTileAccessIteratorISC_dNSD_40RowMajorTensorOpMultiplicand64bCrosswiseELi1ESJ_Li8EEELNS_4arch14CacheOperation4KindE0ENSA_INSB_ILi16ELi64EEEdSE_Li0ENS8_31PitchLinearWarpStripedThreadMapINSG_ILi64ELi16EEELi256ESI_Li1EEELSK_1ELSL_2ELSM_0ESO_EENSQ_ISW_dNSD_40RowMajorTensorOpMultiplicandCongruous64bELi0ESZ_Li8EEELSV_0EdSE_NS4_9MmaPolicyINS1_4warp11MmaTensorOpINS6_ILi32ELi32ELi16EEEdSR_dS11_dSE_NS14_17MmaTensorOpPolicyINST_3MmaINS6_ILi8ELi8ELi4EEELi32EdSE_dNSD_11ColumnMajorEdSE_NST_13OpMultiplyAddEEENSB_ILi1ELi1EEEEELi1ELb0EbEENSB_ILi0ELi0EEES1G_Li1EEELi3ELNS1_23SharedMemoryClearOptionE1EbEENS_8epilogue11threadblock8EpilogueIS7_S1F_Li1ENS1L_22PredicatedTileIteratorINS1L_26OutputTileOptimalThreadMapINS1L_15OutputTileShapeILi64ELi8ELi4ELi1ELi1EEENS1P_ILi1ELi4ELi1ELi1ELi4EEELi256ELi1ELi64EEEdLb0ENSD_9NoPermuteELb1EEENS1K_4warp24FragmentIteratorTensorOpIS16_S19_dNSN_IdLi2ELb1EEESE_EENS1V_20TileIteratorTensorOpIS16_S19_dSE_EENS1L_18SharedLoadIteratorINS1S_18CompactedThreadMapEdLi8EEENS1K_6thread17LinearCombinationIdLi1EddLNS24_9ScaleType4KindE0ELNS_15FloatRoundStyleE2EdEENSB_ILi0ELi4EEELi1ELi1EEENS4_30GemmIdentityThreadblockSwizzleILi1EEELSK_1ELSL_2ELSM_0EEEEEvNT_6ParamsE,"a",@progbits
	.sectionflags	@""
	.align	4
.nv.constant2._ZN7cutlass6KernelINS_4gemm6kernel13TrmmUniversalINS1_11threadblock13MmaMultistageINS1_9GemmShapeILi128ELi64ELi16EEENS_9transform11threadblock44PredicatedTileAccessIteratorTriangularMatrixINS_11MatrixShapeILi128ELi16EEEdNS_6layout8RowMajorELi1ENS8_29PitchLinearWarpRakedThreadMapINS_16PitchLinearShapeILi16ELi128EEELi256ENSG_ILi16ELi2EEELi1EEELNS_8SideModeE1ELNS_8FillModeE0ELNS_8DiagTypeE3ENS_5ArrayIdLi1ELb1EEEEENS9_25RegularTileAccessIteratorISC_dNSD_40RowMajorTensorOpMultiplicand64bCrosswiseELi1ESJ_Li8EEELNS_4arch14CacheOperation4KindE0ENSA_INSB_ILi16ELi64EEEdSE_Li0ENS8_31PitchLinearWarpStripedThreadMapINSG_ILi64ELi16EEELi256ESI_Li1EEELSK_1ELSL_2ELSM_0ESO_EENSQ_ISW_dNSD_40RowMajorTensorOpMultiplicandCongruous64bELi0ESZ_Li8EEELSV_0EdSE_NS4_9MmaPolicyINS1_4warp11MmaTensorOpINS6_ILi32ELi32ELi16EEEdSR_dS11_dSE_NS14_17MmaTensorOpPolicyINST_3MmaINS6_ILi8ELi8ELi4EEELi32EdSE_dNSD_11ColumnMajorEdSE_NST_13OpMultiplyAddEEENSB_ILi1ELi1EEEEELi1ELb0EbEENSB_ILi0ELi0EEES1G_Li1EEELi3ELNS1_23SharedMemoryClearOptionE1EbEENS_8epilogue11threadblock8EpilogueIS7_S1F_Li1ENS1L_22PredicatedTileIteratorINS1L_26OutputTileOptimalThreadMapINS1L_15OutputTileShapeILi64ELi8ELi4ELi1ELi1EEENS1P_ILi1ELi4ELi1ELi1ELi4EEELi256ELi1ELi64EEEdLb0ENSD_9NoPermuteELb1EEENS1K_4warp24FragmentIteratorTensorOpIS16_S19_dNSN_IdLi2ELb1EEESE_EENS1V_20TileIteratorTensorOpIS16_S19_dSE_EENS1L_18SharedLoadIteratorINS1S_18CompactedThreadMapEdLi8EEENS1K_6thread17LinearCombinationIdLi1EddLNS24_9ScaleType4KindE0ELNS_15FloatRoundStyleE2EdEENSB_ILi0ELi4EEELi1ELi1EEENS4_30GemmIdentityThreadblockSwizzleILi1EEELSK_1ELSL_2ELSM_0EEEEEvNT_6ParamsE:
        /*0000*/ 	.byte	0x80, 0x3d, 0x00, 0x00, 0x10, 0x3d, 0x00, 0x00, 0x80, 0x3f, 0x00, 0x00, 0x20, 0x3f, 0x00, 0x00
        /*0010*/ 	.byte	0xc0, 0x3e, 0x00, 0x00, 0x80, 0x3f, 0x00, 0x00


//--------------------- .text._ZN7cutlass6KernelINS_4gemm6kernel13TrmmUniversalINS1_11threadblock13MmaMultistageINS1_9GemmShapeILi128ELi64ELi16EEENS_9transform11threadblock44PredicatedTileAccessIteratorTriangularMatrixINS_11MatrixShapeILi128ELi16EEEdNS_6layout8RowMajorELi1ENS8_29PitchLinearWarpRakedThreadMapINS_16PitchLinearShapeILi16ELi128EEELi256ENSG_ILi16ELi2EEELi1EEELNS_8SideModeE1ELNS_8FillModeE0ELNS_8DiagTypeE3ENS_5ArrayIdLi1ELb1EEEEENS9_25RegularTileAccessIteratorISC_dNSD_40RowMajorTensorOpMultiplicand64bCrosswiseELi1ESJ_Li8EEELNS_4arch14CacheOperation4KindE0ENSA_INSB_ILi16ELi64EEEdSE_Li0ENS8_31PitchLinearWarpStripedThreadMapINSG_ILi64ELi16EEELi256ESI_Li1EEELSK_1ELSL_2ELSM_0ESO_EENSQ_ISW_dNSD_40RowMajorTensorOpMultiplicandCongruous64bELi0ESZ_Li8EEELSV_0EdSE_NS4_9MmaPolicyINS1_4warp11MmaTensorOpINS6_ILi32ELi32ELi16EEEdSR_dS11_dSE_NS14_17MmaTensorOpPolicyINST_3MmaINS6_ILi8ELi8ELi4EEELi32EdSE_dNSD_11ColumnMajorEdSE_NST_13OpMultiplyAddEEENSB_ILi1ELi1EEEEELi1ELb0EbEENSB_ILi0ELi0EEES1G_Li1EEELi3ELNS1_23SharedMemoryClearOptionE1EbEENS_8epilogue11threadblock8EpilogueIS7_S1F_Li1ENS1L_22PredicatedTileIteratorINS1L_26OutputTileOptimalThreadMapINS1L_15OutputTileShapeILi64ELi8ELi4ELi1ELi1EEENS1P_ILi1ELi4ELi1ELi1ELi4EEELi256ELi1ELi64EEEdLb0ENSD_9NoPermuteELb1EEENS1K_4warp24FragmentIteratorTensorOpIS16_S19_dNSN_IdLi2ELb1EEESE_EENS1V_20TileIteratorTensorOpIS16_S19_dSE_EENS1L_18SharedLoadIteratorINS1S_18CompactedThreadMapEdLi8EEENS1K_6thread17LinearCombinationIdLi1EddLNS24_9ScaleType4KindE0ELNS_15FloatRoundStyleE2EdEENSB_ILi0ELi4EEELi1ELi1EEENS4_30GemmIdentityThreadblockSwizzleILi1EEELSK_1ELSL_2ELSM_0EEEEEvNT_6ParamsE --------------------------
	.section	.text._ZN7cutlass6KernelINS_4gemm6kernel13TrmmUniversalINS1_11threadblock13MmaMultistageINS1_9GemmShapeILi128ELi64ELi16EEENS_9transform11threadblock44PredicatedTileAccessIteratorTriangularMatrixINS_11MatrixShapeILi128ELi16EEEdNS_6layout8RowMajorELi1ENS8_29PitchLinearWarpRakedThreadMapINS_16PitchLinearShapeILi16ELi128EEELi256ENSG_ILi16ELi2EEELi1EEELNS_8SideModeE1ELNS_8FillModeE0ELNS_8DiagTypeE3ENS_5ArrayIdLi1ELb1EEEEENS9_25RegularTileAccessIteratorISC_dNSD_40RowMajorTensorOpMultiplicand64bCrosswiseELi1ESJ_Li8EEELNS_4arch14CacheOperation4KindE0ENSA_INSB_ILi16ELi64EEEdSE_Li0ENS8_31PitchLinearWarpStripedThreadMapINSG_ILi64ELi16EEELi256ESI_Li1EEELSK_1ELSL_2ELSM_0ESO_EENSQ_ISW_dNSD_40RowMajorTensorOpMultiplicandCongruous64bELi0ESZ_Li8EEELSV_0EdSE_NS4_9MmaPolicyINS1_4warp11MmaTensorOpINS6_ILi32ELi32ELi16EEEdSR_dS11_dSE_NS14_17MmaTensorOpPolicyINST_3MmaINS6_ILi8ELi8ELi4EEELi32EdSE_dNSD_11ColumnMajorEdSE_NST_13OpMultiplyAddEEENSB_ILi1ELi1EEEEELi1ELb0EbEENSB_ILi0ELi0EEES1G_Li1EEELi3ELNS1_23SharedMemoryClearOptionE1EbEENS_8epilogue11threadblock8EpilogueIS7_S1F_Li1ENS1L_22PredicatedTileIteratorINS1L_26OutputTileOptimalThreadMapINS1L_15OutputTileShapeILi64ELi8ELi4ELi1ELi1EEENS1P_ILi1ELi4ELi1ELi1ELi4EEELi256ELi1ELi64EEEdLb0ENSD_9NoPermuteELb1EEENS1K_4warp24FragmentIteratorTensorOpIS16_S19_dNSN_IdLi2ELb1EEESE_EENS1V_20TileIteratorTensorOpIS16_S19_dSE_EENS1L_18SharedLoadIteratorINS1S_18CompactedThreadMapEdLi8EEENS1K_6thread17LinearCombinationIdLi1EddLNS24_9ScaleType4KindE0ELNS_15FloatRoundStyleE2EdEENSB_ILi0ELi4EEELi1ELi1EEENS4_30GemmIdentityThreadblockSwizzleILi1EEELSK_1ELSL_2ELSM_0EEEEEvNT_6ParamsE,"ax",@progbits
	.align	128
.text._ZN7cutlass6KernelINS_4gemm6kernel13TrmmUniversalINS1_11threadblock13MmaMultistageINS1_9GemmShapeILi128ELi64ELi16EEENS_9transform11threadblock44PredicatedTileAccessIteratorTriangularMatrixINS_11MatrixShapeILi128ELi16EEEdNS_6layout8RowMajorELi1ENS8_29PitchLinearWarpRakedThreadMapINS_16PitchLinearShapeILi16ELi128EEELi256ENSG_ILi16ELi2EEELi1EEELNS_8SideModeE1ELNS_8FillModeE0ELNS_8DiagTypeE3ENS_5ArrayIdLi1ELb1EEEEENS9_25RegularTileAccessIteratorISC_dNSD_40RowMajorTensorOpMultiplicand64bCrosswiseELi1ESJ_Li8EEELNS_4arch14CacheOperation4KindE0ENSA_INSB_ILi16ELi64EEEdSE_Li0ENS8_31PitchLinearWarpStripedThreadMapINSG_ILi64ELi16EEELi256ESI_Li1EEELSK_1ELSL_2ELSM_0ESO_EENSQ_ISW_dNSD_40RowMajorTensorOpMultiplicandCongruous64bELi0ESZ_Li8EEELSV_0EdSE_NS4_9MmaPolicyINS1_4warp11MmaTensorOpINS6_ILi32ELi32ELi16EEEdSR_dS11_dSE_NS14_17MmaTensorOpPolicyINST_3MmaINS6_ILi8ELi8ELi4EEELi32EdSE_dNSD_11ColumnMajorEdSE_NST_13OpMultiplyAddEEENSB_ILi1ELi1EEEEELi1ELb0EbEENSB_ILi0ELi0EEES1G_Li1EEELi3ELNS1_23SharedMemoryClearOptionE1EbEENS_8epilogue11threadblock8EpilogueIS7_S1F_Li1ENS1L_22PredicatedTileIteratorINS1L_26OutputTileOptimalThreadMapINS1L_15OutputTileShapeILi64ELi8ELi4ELi1ELi1EEENS1P_ILi1ELi4ELi1ELi1ELi4EEELi256ELi1ELi64EEEdLb0ENSD_9NoPermuteELb1EEENS1K_4warp24FragmentIteratorTensorOpIS16_S19_dNSN_IdLi2ELb1EEESE_EENS1V_20TileIteratorTensorOpIS16_S19_dSE_EENS1L_18SharedLoadIteratorINS1S_18CompactedThreadMapEdLi8EEENS1K_6thread17LinearCombinationIdLi1EddLNS24_9ScaleType4KindE0ELNS_15FloatRoundStyleE2EdEENSB_ILi0ELi4EEELi1ELi1EEENS4_30GemmIdentityThreadblockSwizzleILi1EEELSK_1ELSL_2ELSM_0EEEEEvNT_6ParamsE:
        .type           _ZN7cutlass6KernelINS_4gemm6kernel13TrmmUniversalINS1_11threadblock13MmaMultistageINS1_9GemmShapeILi128ELi64ELi16EEENS_9transform11threadblock44PredicatedTileAccessIteratorTriangularMatrixINS_11MatrixShapeILi128ELi16EEEdNS_6layout8RowMajorELi1ENS8_29PitchLinearWarpRakedThreadMapINS_16PitchLinearShapeILi16ELi128EEELi256ENSG_ILi16ELi2EEELi1EEELNS_8SideModeE1ELNS_8FillModeE0ELNS_8DiagTypeE3ENS_5ArrayIdLi1ELb1EEEEENS9_25RegularTileAccessIteratorISC_dNSD_40RowMajorTensorOpMultiplicand64bCrosswiseELi1ESJ_Li8EEELNS_4arch14CacheOperation4KindE0ENSA_INSB_ILi16ELi64EEEdSE_Li0ENS8_31PitchLinearWarpStripedThreadMapINSG_ILi64ELi16EEELi256ESI_Li1EEELSK_1ELSL_2ELSM_0ESO_EENSQ_ISW_dNSD_40RowMajorTensorOpMultiplicandCongruous64bELi0ESZ_Li8EEELSV_0EdSE_NS4_9MmaPolicyINS1_4warp11MmaTensorOpINS6_ILi32ELi32ELi16EEEdSR_dS11_dSE_NS14_17MmaTensorOpPolicyINST_3MmaINS6_ILi8ELi8ELi4EEELi32EdSE_dNSD_11ColumnMajorEdSE_NST_13OpMultiplyAddEEENSB_ILi1ELi1EEEEELi1ELb0EbEENSB_ILi0ELi0EEES1G_Li1EEELi3ELNS1_23SharedMemoryClearOptionE1EbEENS_8epilogue11threadblock8EpilogueIS7_S1F_Li1ENS1L_22PredicatedTileIteratorINS1L_26OutputTileOptimalThreadMapINS1L_15OutputTileShapeILi64ELi8ELi4ELi1ELi1EEENS1P_ILi1ELi4ELi1ELi1ELi4EEELi256ELi1ELi64EEEdLb0ENSD_9NoPermuteELb1EEENS1K_4warp24FragmentIteratorTensorOpIS16_S19_dNSN_IdLi2ELb1EEESE_EENS1V_20TileIteratorTensorOpIS16_S19_dSE_EENS1L_18SharedLoadIteratorINS1S_18CompactedThreadMapEdLi8EEENS1K_6thread17LinearCombinationIdLi1EddLNS24_9ScaleType4KindE0ELNS_15FloatRoundStyleE2EdEENSB_ILi0ELi4EEELi1ELi1EEENS4_30GemmIdentityThreadblockSwizzleILi1EEELSK_1ELSL_2ELSM_0EEEEEvNT_6ParamsE,@function
        .size           _ZN7cutlass6KernelINS_4gemm6kernel13TrmmUniversalINS1_11threadblock13MmaMultistageINS1_9GemmShapeILi128ELi64ELi16EEENS_9transform11threadblock44PredicatedTileAccessIteratorTriangularMatrixINS_11MatrixShapeILi128ELi16EEEdNS_6layout8RowMajorELi1ENS8_29PitchLinearWarpRakedThreadMapINS_16PitchLinearShapeILi16ELi128EEELi256ENSG_ILi16ELi2EEELi1EEELNS_8SideModeE1ELNS_8FillModeE0ELNS_8DiagTypeE3ENS_5ArrayIdLi1ELb1EEEEENS9_25RegularTileAccessIteratorISC_dNSD_40RowMajorTensorOpMultiplicand64bCrosswiseELi1ESJ_Li8EEELNS_4arch14CacheOperation4KindE0ENSA_INSB_ILi16ELi64EEEdSE_Li0ENS8_31PitchLinearWarpStripedThreadMapINSG_ILi64ELi16EEELi256ESI_Li1EEELSK_1ELSL_2ELSM_0ESO_EENSQ_ISW_dNSD_40RowMajorTensorOpMultiplicandCongruous64bELi0ESZ_Li8EEELSV_0EdSE_NS4_9MmaPolicyINS1_4warp11MmaTensorOpINS6_ILi32ELi32ELi16EEEdSR_dS11_dSE_NS14_17MmaTensorOpPolicyINST_3MmaINS6_ILi8ELi8ELi4EEELi32EdSE_dNSD_11ColumnMajorEdSE_NST_13OpMultiplyAddEEENSB_ILi1ELi1EEEEELi1ELb0EbEENSB_ILi0ELi0EEES1G_Li1EEELi3ELNS1_23SharedMemoryClearOptionE1EbEENS_8epilogue11threadblock8EpilogueIS7_S1F_Li1ENS1L_22PredicatedTileIteratorINS1L_26OutputTileOptimalThreadMapINS1L_15OutputTileShapeILi64ELi8ELi4ELi1ELi1EEENS1P_ILi1ELi4ELi1ELi1ELi4EEELi256ELi1ELi64EEEdLb0ENSD_9NoPermuteELb1EEENS1K_4warp24FragmentIteratorTensorOpIS16_S19_dNSN_IdLi2ELb1EEESE_EENS1V_20TileIteratorTensorOpIS16_S19_dSE_EENS1L_18SharedLoadIteratorINS1S_18CompactedThreadMapEdLi8EEENS1K_6thread17LinearCombinationIdLi1EddLNS24_9ScaleType4KindE0ELNS_15FloatRoundStyleE2EdEENSB_ILi0ELi4EEELi1ELi1EEENS4_30GemmIdentityThreadblockSwizzleILi1EEELSK_1ELSL_2ELSM_0EEEEEvNT_6ParamsE,(.L_x_28 - _ZN7cutlass6KernelINS_4gemm6kernel13TrmmUniversalINS1_11threadblock13MmaMultistageINS1_9GemmShapeILi128ELi64ELi16EEENS_9transform11threadblock44PredicatedTileAccessIteratorTriangularMatrixINS_11MatrixShapeILi128ELi16EEEdNS_6layout8RowMajorELi1ENS8_29PitchLinearWarpRakedThreadMapINS_16PitchLinearShapeILi16ELi128EEELi256ENSG_ILi16ELi2EEELi1EEELNS_8SideModeE1ELNS_8FillModeE0ELNS_8DiagTypeE3ENS_5ArrayIdLi1ELb1EEEEENS9_25RegularTileAccessIteratorISC_dNSD_40RowMajorTensorOpMultiplicand64bCrosswiseELi1ESJ_Li8EEELNS_4arch14CacheOperation4KindE0ENSA_INSB_ILi16ELi64EEEdSE_Li0ENS8_31PitchLinearWarpStripedThreadMapINSG_ILi64ELi16EEELi256ESI_Li1EEELSK_1ELSL_2ELSM_0ESO_EENSQ_ISW_dNSD_40RowMajorTensorOpMultiplicandCongruous64bELi0ESZ_Li8EEELSV_0EdSE_NS4_9MmaPolicyINS1_4warp11MmaTensorOpINS6_ILi32ELi32ELi16EEEdSR_dS11_dSE_NS14_17MmaTensorOpPolicyINST_3MmaINS6_ILi8ELi8ELi4EEELi32EdSE_dNSD_11ColumnMajorEdSE_NST_13OpMultiplyAddEEENSB_ILi1ELi1EEEEELi1ELb0EbEENSB_ILi0ELi0EEES1G_Li1EEELi3ELNS1_23SharedMemoryClearOptionE1EbEENS_8epilogue11threadblock8EpilogueIS7_S1F_Li1ENS1L_22PredicatedTileIteratorINS1L_26OutputTileOptimalThreadMapINS1L_15OutputTileShapeILi64ELi8ELi4ELi1ELi1EEENS1P_ILi1ELi4ELi1ELi1ELi4EEELi256ELi1ELi64EEEdLb0ENSD_9NoPermuteELb1EEENS1K_4warp24FragmentIteratorTensorOpIS16_S19_dNSN_IdLi2ELb1EEESE_EENS1V_20TileIteratorTensorOpIS16_S19_dSE_EENS1L_18SharedLoadIteratorINS1S_18CompactedThreadMapEdLi8EEENS1K_6thread17LinearCombinationIdLi1EddLNS24_9ScaleType4KindE0ELNS_15FloatRoundStyleE2EdEENSB_ILi0ELi4EEELi1ELi1EEENS4_30GemmIdentityThreadblockSwizzleILi1EEELSK_1ELSL_2ELSM_0EEEEEvNT_6ParamsE)
        .other          _ZN7cutlass6KernelINS_4gemm6kernel13TrmmUniversalINS1_11threadblock13MmaMultistageINS1_9GemmShapeILi128ELi64ELi16EEENS_9transform11threadblock44PredicatedTileAccessIteratorTriangularMatrixINS_11MatrixShapeILi128ELi16EEEdNS_6layout8RowMajorELi1ENS8_29PitchLinearWarpRakedThreadMapINS_16PitchLinearShapeILi16ELi128EEELi256ENSG_ILi16ELi2EEELi1EEELNS_8SideModeE1ELNS_8FillModeE0ELNS_8DiagTypeE3ENS_5ArrayIdLi1ELb1EEEEENS9_25RegularTileAccessIteratorISC_dNSD_40RowMajorTensorOpMultiplicand64bCrosswiseELi1ESJ_Li8EEELNS_4arch14CacheOperation4KindE0ENSA_INSB_ILi16ELi64EEEdSE_Li0ENS8_31PitchLinearWarpStripedThreadMapINSG_ILi64ELi16EEELi256ESI_Li1EEELSK_1ELSL_2ELSM_0ESO_EENSQ_ISW_dNSD_40RowMajorTensorOpMultiplicandCongruous64bELi0ESZ_Li8EEELSV_0EdSE_NS4_9MmaPolicyINS1_4warp11MmaTensorOpINS6_ILi32ELi32ELi16EEEdSR_dS11_dSE_NS14_17MmaTensorOpPolicyINST_3MmaINS6_ILi8ELi8ELi4EEELi32EdSE_dNSD_11ColumnMajorEdSE_NST_13OpMultiplyAddEEENSB_ILi1ELi1EEEEELi1ELb0EbEENSB_ILi0ELi0EEES1G_Li1EEELi3ELNS1_23SharedMemoryClearOptionE1EbEENS_8epilogue11threadblock8EpilogueIS7_S1F_Li1ENS1L_22PredicatedTileIteratorINS1L_26OutputTileOptimalThreadMapINS1L_15OutputTileShapeILi64ELi8ELi4ELi1ELi1EEENS1P_ILi1ELi4ELi1ELi1ELi4EEELi256ELi1ELi64EEEdLb0ENSD_9NoPermuteELb1EEENS1K_4warp24FragmentIteratorTensorOpIS16_S19_dNSN_IdLi2ELb1EEESE_EENS1V_20TileIteratorTensorOpIS16_S19_dSE_EENS1L_18SharedLoadIteratorINS1S_18CompactedThreadMapEdLi8EEENS1K_6thread17LinearCombinationIdLi1EddLNS24_9ScaleType4KindE0ELNS_15FloatRoundStyleE2EdEENSB_ILi0ELi4EEELi1ELi1EEENS4_30GemmIdentityThreadblockSwizzleILi1EEELSK_1ELSL_2ELSM_0EEEEEvNT_6ParamsE,@"STO_CUDA_ENTRY STV_DEFAULT"
_ZN7cutlass6KernelINS_4gemm6kernel13TrmmUniversalINS1_11threadblock13MmaMultistageINS1_9GemmShapeILi128ELi64ELi16EEENS_9transform11threadblock44PredicatedTileAccessIteratorTriangularMatrixINS_11MatrixShapeILi128ELi16EEEdNS_6layout8RowMajorELi1ENS8_29PitchLinearWarpRakedThreadMapINS_16PitchLinearShapeILi16ELi128EEELi256ENSG_ILi16ELi2EEELi1EEELNS_8SideModeE1ELNS_8FillModeE0ELNS_8DiagTypeE3ENS_5ArrayIdLi1ELb1EEEEENS9_25RegularTileAccessIteratorISC_dNSD_40RowMajorTensorOpMultiplicand64bCrosswiseELi1ESJ_Li8EEELNS_4arch14CacheOperation4KindE0ENSA_INSB_ILi16ELi64EEEdSE_Li0ENS8_31PitchLinearWarpStripedThreadMapINSG_ILi64ELi16EEELi256ESI_Li1EEELSK_1ELSL_2ELSM_0ESO_EENSQ_ISW_dNSD_40RowMajorTensorOpMultiplicandCongruous64bELi0ESZ_Li8EEELSV_0EdSE_NS4_9MmaPolicyINS1_4warp11MmaTensorOpINS6_ILi32ELi32ELi16EEEdSR_dS11_dSE_NS14_17MmaTensorOpPolicyINST_3MmaINS6_ILi8ELi8ELi4EEELi32EdSE_dNSD_11ColumnMajorEdSE_NST_13OpMultiplyAddEEENSB_ILi1ELi1EEEEELi1ELb0EbEENSB_ILi0ELi0EEES1G_Li1EEELi3ELNS1_23SharedMemoryClearOptionE1EbEENS_8epilogue11threadblock8EpilogueIS7_S1F_Li1ENS1L_22PredicatedTileIteratorINS1L_26OutputTileOptimalThreadMapINS1L_15OutputTileShapeILi64ELi8ELi4ELi1ELi1EEENS1P_ILi1ELi4ELi1ELi1ELi4EEELi256ELi1ELi64EEEdLb0ENSD_9NoPermuteELb1EEENS1K_4warp24FragmentIteratorTensorOpIS16_S19_dNSN_IdLi2ELb1EEESE_EENS1V_20TileIteratorTensorOpIS16_S19_dSE_EENS1L_18SharedLoadIteratorINS1S_18CompactedThreadMapEdLi8EEENS1K_6thread17LinearCombinationIdLi1EddLNS24_9ScaleType4KindE0ELNS_15FloatRoundStyleE2EdEENSB_ILi0ELi4EEELi1ELi1EEENS4_30GemmIdentityThreadblockSwizzleILi1EEELSK_1ELSL_2ELSM_0EEEEEvNT_6ParamsE:
[----:B------:R-:W-:Y:S08]  /*0000*/  LDC R1, c[0x0][0x37c] ;  /* 0x0000df00ff017b82 */ /* 0x000ff00000000800 */
[----:B------:R-:W1:Y:S01]  /*0010*/  S2UR UR7, SR_CTAID.Y ;  /* 0x00000000000779c3 */ /* 0x000e620000002600 */
[----:B------:R-:W2:Y:S01]  /*0020*/  LDCU UR6, c[0x0][0x398] ;  /* 0x00007300ff0677ac */ /* 0x000ea20008000800 */
[----:B------:R-:W3:Y:S06]  /*0030*/  LDCU UR4, c[0x0][0x390] ;  /* 0x00007200ff0477ac */ /* 0x000eec0008000800 */
[----:B------:R-:W4:Y:S01]  /*0040*/  S2UR UR22, SR_CTAID.X ;  /* 0x00000000001679c3 */ /* 0x000f220000002500 */
[----:B------:R-:W-:Y:S01]  /*0050*/  UMOV UR5, 0xffffffff ;  /* 0xffffffff00057882 */ /* 0x000fe20000000000 */
[----:B------:R-:W3:Y:S01]  /*0060*/  LDCU UR16, c[0x0][0x38c] ;  /* 0x00007180ff1077ac */ /* 0x000ee20008000800 */
[----:B--2---:R-:W-:-:S02]  /*0070*/  USHF.L.U32 UR5, UR5, UR6, URZ ;  /* 0x0000000605057299 */ /* 0x004fc400080006ff */
[----:B-1----:R-:W-:Y:S02]  /*0080*/  USHF.L.U32 UR7, UR7, UR6, URZ ;  /* 0x0000000607077299 */ /* 0x002fe400080006ff */
[----:B----4-:R-:W-:Y:S02]  /*0090*/  ULOP3.LUT UR5, UR22, UR5, URZ, 0x30, !UPT ;  /* 0x0000000516057292 */ /* 0x010fe4000f8e30ff */
[----:B------:R-:W-:Y:S02]  /*00a0*/  USHF.R.U32.HI UR21, URZ, UR6, UR22 ;  /* 0x00000006ff157299 */ /* 0x000fe40008011616 */
[----:B------:R-:W-:-:S04]  /*00b0*/  UIADD3 UR20, UPT, UPT, UR7, UR5, URZ ;  /* 0x0000000507147290 */ /* 0x000fc8000fffe0ff */
[----:B---3--:R-:W-:-:S04]  /*00c0*/  UISETP.GE.AND UP0, UPT, UR20, UR4, UPT ;  /* 0x000000041400728c */ /* 0x008fc8000bf06270 */
[----:B------:R-:W-:-:S06]  /*00d0*/  UISETP.GE.OR UP0, UPT, UR21, UR16, UP0 ;  /* 0x000000101500728c */ /* 0x000fcc0008706670 */
[----:B------:R-:W-:-:S13]  /*00e0*/  PLOP3.LUT P0, PT, PT, PT, UP0, 0x80, 0x8 ;  /* 0x000000000008781c */ /* 0x000fda0003f0f008 */
[----:B------:R-:W-:Y:S05]  /*00f0*/  @P0 EXIT ;  /* 0x000000000000094d */ /* 0x000fea0003800000 */
[----:B------:R-:W1:Y:S01]  /*0100*/  LDCU UR7, c[0x0][0x460] ;  /* 0x00008c00ff0777ac */ /* 0x000e620008000800 */
[----:B------:R-:W2:Y:S01]  /*0110*/  S2UR UR17, SR_CTAID.Z ;  /* 0x00000000001179c3 */ /* 0x000ea20000002700 */
[----:B------:R-:W3:Y:S01]  /*0120*/  LDCU.64 UR8, c[0x0][0x470] ;  /* 0x00008e00ff0877ac */ /* 0x000ee20008000a00 */
[----:B------:R-:W4:Y:S01]  /*0130*/  LDCU.64 UR4, c[0x0][0x478] ;  /* 0x00008f00ff0477ac */ /* 0x000f220008000a00 */
[----:B------:R-:W2:Y:S01]  /*0140*/  LDCU UR19, c[0x0][0x388] ;  /* 0x00007100ff1377ac */ /* 0x000ea20008000800 */
[----:B------:R-:W2:Y:S01]  /*0150*/  LDCU.64 UR24, c[0x0][0x358] ;  /* 0x00006b00ff1877ac */ /* 0x000ea20008000a00 */
[----:B-1----:R-:W-:Y:S01]  /*0160*/  UISETP.GT.U32.AND UP0, UPT, UR7, 0x1, UPT ;  /* 0x000000010700788c */ /* 0x002fe2000bf04070 */
[----:B---3--:R-:W-:Y:S02]  /*0170*/  IMAD.U32 R24, RZ, RZ, UR8 ;  /* 0x00000008ff187e24 */ /* 0x008fe4000f8e00ff */
[----:B------:R-:W-:Y:S01]  /*0180*/  IMAD.U32 R25, RZ, RZ, UR9 ;  /* 0x00000009ff197e24 */ /* 0x000fe2000f8e00ff */
[----:B----4-:R-:W-:-:S02]  /*0190*/  MOV R26, UR4 ;  /* 0x00000004001a7c02 */ /* 0x010fc40008000f00 */
[----:B------:R-:W-:-:S03]  /*01a0*/  MOV R27, UR5 ;  /* 0x00000005001b7c02 */ /* 0x000fc60008000f00 */
[----:B--2---:R-:W-:Y:S05]  /*01b0*/  BRA.U UP0, `(.L_x_0) ;  /* 0x0000000100207547 */ /* 0x004fea000b800000 */
[----:B------:R-:W1:Y:S01]  /*01c0*/  LDCU UR19, c[0x0][0x468] ;  /* 0x00008d00ff1377ac */ /* 0x000e620008000800 */
[----:B------:R-:W2:Y:S01]  /*01d0*/  LDCU UR4, c[0x0][0x394] ;  /* 0x00007280ff0477ac */ /* 0x000ea20008000800 */
[----:B------:R-:W-:Y:S02]  /*01e0*/  UIADD3 UR5, UPT, UPT, UR17, 0x1, URZ ;  /* 0x0000000111057890 */ /* 0x000fe4000fffe0ff */
[----:B-1----:R-:W-:-:S04]  /*01f0*/  UIMAD UR18, UR17, UR19, URZ ;  /* 0x00000013111272a4 */ /* 0x002fc8000f8e02ff */
[----:B------:R-:W-:Y:S02]  /*0200*/  UIADD3 UR19, UPT, UPT, UR18, UR19, URZ ;  /* 0x0000001312137290 */ /* 0x000fe4000fffe0ff */
[----:B--2---:R-:W-:-:S11]  /*0210*/  UISETP.GE.AND UP0, UPT, UR5, UR4, UPT ;  /* 0x000000040500728c */ /* 0x004fd6000bf06270 */
[----:B------:R-:W1:Y:S01]  /*0220*/  @UP0 LDCU UR19, c[0x0][0x388] ;  /* 0x00007100ff1307ac */ /* 0x000e620008000800 */
[----:B------:R-:W-:Y:S05]  /*0230*/  BRA `(.L_x_1) ;  /* 0x00000000006c7947 */ /* 0x000fea0003800000 */
.L_x_0:
[----:B------:R-:W-:Y:S01]  /*0240*/  UISETP.NE.AND UP0, UPT, UR7, 0x3, UPT ;  /* 0x000000030700788c */ /* 0x000fe2000bf05270 */
[----:B------:R-:W-:-:S08]  /*0250*/  UMOV UR18, URZ ;  /* 0x000000ff00127c82 */ /* 0x000fd00008000000 */
[----:B------:R-:W-:Y:S05]  /*0260*/  BRA.U !UP0, `(.L_x_2) ;  /* 0x00000001083c7547 */ /* 0x000fea000b800000 */
[----:B------:R-:W-:-:S09]  /*0270*/  UISETP.NE.AND UP0, UPT, UR7, 0x2, UPT ;  /* 0x000000020700788c */ /* 0x000fd2000bf05270 */
[----:B------:R-:W-:Y:S05]  /*0280*/  BRA.U UP0, `(.L_x_1) ;  /* 0x0000000100587547 */ /* 0x000fea000b800000 */
[----:B------:R-:W1:Y:S08]  /*0290*/  LDC.64 R4, c[0x0][0x488] ;  /* 0x00012200ff047b82 */ /* 0x000e700000000a00 */
[----:B------:R-:W2:Y:S08]  /*02a0*/  LDC.64 R2, c[0x0][0x490] ;  /* 0x00012400ff027b82 */ /* 0x000eb00000000a00 */
[----:B------:R-:W3:Y:S08]  /*02b0*/  LDC.64 R24, c[0x0][0x470] ;  /* 0x00011c00ff187b82 */ /* 0x000ef00000000a00 */
[----:B------:R-:W4:Y:S01]  /*02c0*/  LDC.64 R26, c[0x0][0x478] ;  /* 0x00011e00ff1a7b82 */ /* 0x000f220000000a00 */
[----:B-1----:R-:W-:-:S04]  /*02d0*/  IMAD.WIDE.U32 R8, R4, UR17, RZ ;  /* 0x0000001104087c25 */ /* 0x002fc8000f8e00ff */
[----:B------:R-:W-:Y:S02]  /*02e0*/  IMAD R5, R5, UR17, R9 ;  /* 0x0000001105057c24 */ /* 0x000fe4000f8e0209 */
[----:B--2---:R-:W-:-:S04]  /*02f0*/  IMAD.WIDE.U32 R6, R2, UR17, RZ ;  /* 0x0000001102067c25 */ /* 0x004fc8000f8e00ff */
[----:B------:R-:W-:Y:S01]  /*0300*/  IMAD R3, R3, UR17, R7 ;  /* 0x0000001103037c24 */ /* 0x000fe2000f8e0207 */
[----:B---3--:R-:W-:-:S04]  /*0310*/  LEA R24, P1, R8, R24, 0x3 ;  /* 0x0000001808187211 */ /* 0x008fc800078218ff */
[----:B------:R-:W-:Y:S02]  /*0320*/  LEA.HI.X R25, R8, R25, R5, 0x3, P1 ;  /* 0x0000001908197211 */ /* 0x000fe400008f1c05 */
[----:B----4-:R-:W-:-:S04]  /*0330*/  LEA R26, P0, R6, R26, 0x3 ;  /* 0x0000001a061a7211 */ /* 0x010fc800078018ff */
[----:B------:R-:W-:Y:S01]  /*0340*/  LEA.HI.X R27, R6, R27, R3, 0x3, P0 ;  /* 0x0000001b061b7211 */ /* 0x000fe200000f1c03 */
[----:B------:R-:W-:Y:S08]  /*0350*/  BRA `(.L_x_1) ;  /* 0x0000000000247947 */ /* 0x000ff00003800000 */
.L_x_2:
[----:B------:R-:W1:Y:S02]  /*0360*/  LDCU.128 UR8, c[0x0][0x470] ;  /* 0x00008e00ff0877ac */ /* 0x000e640008000c00 */
[----:B-1----:R-:W-:Y:S02]  /*0370*/  UIMAD.WIDE.U32 UR8, UR17, 0x8, UR8 ;  /* 0x00000008110878a5 */ /* 0x002fe4000f8e0008 */
[----:B------:R-:W-:-:S04]  /*0380*/  UIMAD.WIDE.U32 UR10, UR17, 0x8, UR10 ;  /* 0x00000008110a78a5 */ /* 0x000fc8000f8e000a */
[----:B------:R-:W-:Y:S02]  /*0390*/  IMAD.U32 R24, RZ, RZ, UR8 ;  /* 0x00000008ff187e24 */ /* 0x000fe4000f8e00ff */
[----:B------:R-:W-:Y:S01]  /*03a0*/  IMAD.U32 R25, RZ, RZ, UR9 ;  /* 0x00000009ff197e24 */ /* 0x000fe2000f8e00ff */
[----:B------:R-:W-:Y:S02]  /*03b0*/  MOV R26, UR10 ;  /* 0x0000000a001a7c02 */ /* 0x000fe40008000f00 */
[----:B------:R-:W-:-:S03]  /*03c0*/  MOV R27, UR11 ;  /* 0x0000000b001b7c02 */ /* 0x000fc60008000f00 */
[----:B------:R-:W4:Y:S04]  /*03d0*/  LDG.E.64 R24, desc[UR24][R24.64] ;  /* 0x0000001818187981 */ /* 0x000f28000c1e1b00 */
[----:B------:R-:W4:Y:S02]  /*03e0*/  LDG.E.64 R26, desc[UR24][R26.64] ;  /* 0x000000181a1a7981 */ /* 0x000f24000c1e1b00 */
.L_x_1:
[----:B------:R-:W2:Y:S01]  /*03f0*/  S2R R103, SR_TID.X ;  /* 0x0000000000677919 */ /* 0x000ea20000002100 */
[----:B------:R-:W3:Y:S01]  /*0400*/  LDCU UR9, c[0x0][0x3d4] ;  /* 0x00007a80ff0977ac */ /* 0x000ee20008000800 */
[----:B------:R-:W1:Y:S01]  /*0410*/  LDC.U8 R101, c[0x0][0x3d0] ;  /* 0x0000f400ff657b82 */ /* 0x000e620000000000 */
[----:B------:R-:W-:Y:S01]  /*0420*/  IMAD.U32 R5, RZ, RZ, UR21 ;  /* 0x00000015ff057e24 */ /* 0x000fe2000f8e00ff */
[----:B------:R-:W-:Y:S01]  /*0430*/  CS2R R54, SRZ ;  /* 0x0000000000367805 */ /* 0x000fe2000001ff00 */
[----:B------:R-:W3:Y:S01]  /*0440*/  LDCU.64 UR4, c[0x0][0x3a0] ;  /* 0x00007400ff0477ac */ /* 0x000ee20008000a00 */
[----:B------:R-:W-:Y:S02]  /*0450*/  CS2R R52, SRZ ;  /* 0x0000000000347805 */ /* 0x000fe4000001ff00 */
[----:B------:R-:W-:Y:S02]  /*0460*/  CS2R R50, SRZ ;  /* 0x0000000000327805 */ /* 0x000fe4000001ff00 */
[----:B------:R-:W-:Y:S01]  /*0470*/  CS2R R48, SRZ ;  /* 0x0000000000307805 */ /* 0x000fe2000001ff00 */
[----:B------:R-:W-:Y:S01]  /*0480*/  USHF.L.U32 UR8, UR20, 0x6, URZ ;  /* 0x0000000614087899 */ /* 0x000fe200080006ff */
[----:B------:R-:W-:Y:S01]  /*0490*/  CS2R R58, SRZ ;  /* 0x00000000003a7805 */ /* 0x000fe2000001ff00 */
[----:B------:R-:W3:Y:S01]  /*04a0*/  LDCU.64 UR14, c[0x0][0x380] ;  /* 0x00007000ff0e77ac */ /* 0x000ee20008000a00 */
[----:B------:R-:W-:-:S02]  /*04b0*/  CS2R R56, SRZ ;  /* 0x0000000000387805 */ /* 0x000fc4000001ff00 */
[----:B------:R-:W-:Y:S02]  /*04c0*/  CS2R R46, SRZ ;  /* 0x00000000002e7805 */ /* 0x000fe4000001ff00 */
[----:B------:R-:W-:Y:S01]  /*04d0*/  CS2R R44, SRZ ;  /* 0x00000000002c7805 */ /* 0x000fe2000001ff00 */
[----:B------:R-:W-:Y:S01]  /*04e0*/  IMAD.U32 R28, RZ, RZ, UR8 ;  /* 0x00000008ff1c7e24 */ /* 0x000fe2000f8e00ff */
[----:B------:R-:W3:Y:S01]  /*04f0*/  LDCU.64 UR12, c[0x0][0x3b0] ;  /* 0x00007600ff0c77ac */ /* 0x000ee20008000a00 */
[----:B------:R-:W-:Y:S02]  /*0500*/  CS2R R62, SRZ ;  /* 0x00000000003e7805 */ /* 0x000fe4000001ff00 */
[----:B------:R-:W-:Y:S02]  /*0510*/  CS2R R60, SRZ ;  /* 0x00000000003c7805 */ /* 0x000fe4000001ff00 */
[----:B------:R-:W-:Y:S01]  /*0520*/  CS2R R42, SRZ ;  /* 0x00000000002a7805 */ /* 0x000fe2000001ff00 */
[----:B------:R-:W-:Y:S01]  /*0530*/  UIADD3 UR8, UPT, UPT, UR8, 0x40, URZ ;  /* 0x0000004008087890 */ /* 0x000fe2000fffe0ff */
[----:B------:R-:W-:Y:S01]  /*0540*/  CS2R R40, SRZ ;  /* 0x0000000000287805 */ /* 0x000fe2000001ff00 */
[----:B------:R-:W3:Y:S01]  /*0550*/  LDCU.64 UR10, c[0x0][0x3b8] ;  /* 0x00007700ff0a77ac */ /* 0x000ee20008000a00 */
[----:B------:R-:W-:-:S02]  /*0560*/  CS2R R66, SRZ ;  /* 0x0000000000427805 */ /* 0x000fc4000001ff00 */
[----:B------:R-:W-:Y:S02]  /*0570*/  CS2R R64, SRZ ;  /* 0x0000000000407805 */ /* 0x000fe4000001ff00 */
[----:B------:R-:W-:Y:S02]  /*0580*/  CS2R R38, SRZ ;  /* 0x0000000000267805 */ /* 0x000fe4000001ff00 */
[----:B-1----:R-:W-:Y:S02]  /*0590*/  ISETP.NE.AND P5, PT, R101, RZ, PT ;  /* 0x000000ff6500720c */ /* 0x002fe40003fa5270 */
[----:B------:R-:W-:Y:S02]  /*05a0*/  CS2R R36, SRZ ;  /* 0x0000000000247805 */ /* 0x000fe4000001ff00 */
[----:B------:R-:W-:Y:S02]  /*05b0*/  CS2R R34, SRZ ;  /* 0x0000000000227805 */ /* 0x000fe4000001ff00 */
[----:B--2---:R-:W-:-:S02]  /*05c0*/  SHF.R.U32.HI R16, RZ, 0x4, R103 ;  /* 0x00000004ff107819 */ /* 0x004fc40000011667 */
[--C-:B------:R-:W-:Y:S02]  /*05d0*/  SHF.R.U32.HI R3, RZ, 0x5, R103.reuse ;  /* 0x00000005ff037819 */ /* 0x100fe40000011667 */
[----:B------:R-:W-:Y:S02]  /*05e0*/  LOP3.LUT R16, R16, 0x1, RZ, 0xc0, !PT ;  /* 0x0000000110107812 */ /* 0x000fe400078ec0ff */
[----:B------:R-:W-:Y:S02]  /*05f0*/  LOP3.LUT R102, R103, 0xf, RZ, 0xc0, !PT ;  /* 0x0000000f67667812 */ /* 0x000fe400078ec0ff */
[--C-:B------:R-:W-:Y:S01]  /*0600*/  LOP3.LUT R28, R28, 0xf, R103.reuse, 0xf8, !PT ;  /* 0x0000000f1c1c7812 */ /* 0x100fe200078ef867 */
[----:B------:R-:W-:Y:S01]  /*0610*/  IMAD R0, R3, 0x2, R16 ;  /* 0x0000000203007824 */ /* 0x000fe200078e0210 */
[----:B------:R-:W-:Y:S01]  /*0620*/  SHF.R.U32.HI R7, RZ, 0x2, R103 ;  /* 0x00000002ff077819 */ /* 0x000fe20000011667 */
[----:B------:R-:W-:Y:S01]  /*0630*/  VIADD R122, R102, UR18 ;  /* 0x00000012667a7c36 */ /* 0x000fe20008000000 */
[----:B------:R-:W-:Y:S01]  /*0640*/  LOP3.LUT R6, R103, 0x8, RZ, 0xc0, !PT ;  /* 0x0000000867067812 */ /* 0x000fe200078ec0ff */
[----:B------:R-:W-:Y:S01]  /*0650*/  IMAD R2, R3, 0xe, R0 ;  /* 0x0000000e03027824 */ /* 0x000fe200078e0200 */
[----:B------:R-:W-:Y:S01]  /*0660*/  SHF.R.S32.HI R29, RZ, 0x1f, R28 ;  /* 0x0000001fff1d7819 */ /* 0x000fe2000001141c */
[----:B------:R-:W-:Y:S01]  /*0670*/  VIADD R15, R0, UR18 ;  /* 0x00000012000f7c36 */ /* 0x000fe20008000000 */
[----:B------:R-:W-:Y:S01]  /*0680*/  SHF.R.S32.HI R123, RZ, 0x1f, R122 ;  /* 0x0000001fff7b7819 */ /* 0x000fe2000001147a */
[----:B------:R-:W-:Y:S01]  /*0690*/  IMAD R5, R5, 0x80, R2 ;  /* 0x0000008005057824 */ /* 0x000fe200078e0202 */
[----:B------:R-:W-:Y:S01]  /*06a0*/  LOP3.LUT R6, R6, 0x1, R7, 0xf8, !PT ;  /* 0x0000000106067812 */ /* 0x000fe200078ef807 */
[----:B---3--:R-:W-:Y:S01]  /*06b0*/  VIADD R2, R28, UR9 ;  /* 0x000000091c027c36 */ /* 0x008fe20008000000 */
[----:B------:R-:W-:Y:S01]  /*06c0*/  SHF.R.S32.HI R22, RZ, 0x1f, R15 ;  /* 0x0000001fff167819 */ /* 0x000fe2000001140f */
[----:B------:R-:W-:Y:S01]  /*06d0*/  VIADD R9, R15, 0x10 ;  /* 0x000000100f097836 */ /* 0x000fe20000000000 */
[----:B------:R-:W-:Y:S01]  /*06e0*/  SHF.R.U32.HI R106, RZ, 0x1, R103 ;  /* 0x00000001ff6a7819 */ /* 0x000fe20000011667 */
[C---:B------:R-:W-:Y:S01]  /*06f0*/  IMAD.WIDE.U32 R12, R5.reuse, UR4, R122 ;  /* 0x00000004050c7c25 */ /* 0x040fe2000f8e007a */
[C---:B------:R-:W-:Y:S01]  /*0700*/  ISETP.GT.AND P2, PT, R2.reuse, R15, PT ;  /* 0x0000000f0200720c */ /* 0x040fe20003f44270 */
[----:B------:R-:W-:Y:S01]  /*0710*/  UIADD3 UR18, UPT, UPT, UR19, 0xf, -UR18 ;  /* 0x0000000f13127890 */ /* 0x000fe2000fffe812 */
[----:B------:R-:W-:Y:S01]  /*0720*/  ISETP.GT.AND P1, PT, R2, R9, PT ;  /* 0x000000090200720c */ /* 0x000fe20003f24270 */
[----:B------:R-:W-:Y:S01]  /*0730*/  IMAD R4, R5, UR5, R13 ;  /* 0x0000000505047c24 */ /* 0x000fe2000f8e020d */
[C---:B----4-:R-:W-:Y:S01]  /*0740*/  LEA R24, P0, R12.reuse, R24, 0x3 ;  /* 0x000000180c187211 */ /* 0x050fe200078018ff */
[----:B------:R-:W-:Y:S01]  /*0750*/  VIADD R121, R15, 0x20 ;  /* 0x000000200f797836 */ /* 0x000fe20000000000 */
[----:B------:R-:W-:Y:S01]  /*0760*/  SEL R8, RZ, 0x1, P1 ;  /* 0x00000001ff087807 */ /* 0x000fe20000800000 */
[----:B------:R-:W1:Y:S01]  /*0770*/  LDCU.64 UR4, c[0x0][0x3c8] ;  /* 0x00007900ff0477ac */ /* 0x000e620008000a00 */
[----:B------:R-:W-:Y:S01]  /*0780*/  LEA.HI.X R25, R12, R25, R4, 0x3, P0 ;  /* 0x000000190c197211 */ /* 0x000fe200000f1c04 */
[C---:B------:R-:W-:Y:S01]  /*0790*/  VIADD R21, R5.reuse, 0x2 ;  /* 0x0000000205157836 */ /* 0x040fe20000000000 */
[----:B------:R-:W-:Y:S01]  /*07a0*/  ISETP.GE.AND P0, PT, R122, UR19, PT ;  /* 0x000000137a007c0c */ /* 0x000fe2000bf06270 */
[----:B------:R-:W-:Y:S01]  /*07b0*/  VIADD R11, R5, 0x4 ;  /* 0x00000004050b7836 */ /* 0x000fe20000000000 */
[----:B------:R-:W-:-:S02]  /*07c0*/  LOP3.LUT P6, RZ, R101, 0xff, R8, 0xc8, !PT ;  /* 0x000000ff65ff7812 */ /* 0x000fc400078cc808 */
[----:B------:R-:W-:Y:S02]  /*07d0*/  P2R R4, PR, RZ, 0x20 ;  /* 0x00000020ff047803 */ /* 0x000fe40000000000 */
[----:B------:R-:W-:Y:S02]  /*07e0*/  SEL R17, RZ, 0x2, P0 ;  /* 0x00000002ff117807 */ /* 0x000fe40000000000 */
[----:B------:R-:W-:Y:S02]  /*07f0*/  SEL R8, RZ, 0x4, P0 ;  /* 0x00000004ff087807 */ /* 0x000fe40000000000 */
[----:B------:R-:W-:Y:S02]  /*0800*/  SEL R14, RZ, 0x8, P0 ;  /* 0x00000008ff0e7807 */ /* 0x000fe40000000000 */
[----:B------:R-:W-:Y:S02]  /*0810*/  SEL R7, RZ, 0x100, P0 ;  /* 0x00000100ff077807 */ /* 0x000fe40000000000 */
[----:B------:R-:W-:Y:S01]  /*0820*/  SEL R13, RZ, 0x200, P0 ;  /* 0x00000200ff0d7807 */ /* 0x000fe20000000000 */
[----:B-1----:R-:W-:Y:S01]  /*0830*/  IMAD R22, R22, UR4, RZ ;  /* 0x0000000416167c24 */ /* 0x002fe2000f8e02ff */
[----:B------:R-:W-:Y:S01]  /*0840*/  SEL R12, RZ, 0x400, P0 ;  /* 0x00000400ff0c7807 */ /* 0x000fe20000000000 */
[C---:B------:R-:W-:Y:S01]  /*0850*/  IMAD.WIDE.U32 R30, R15.reuse, UR4, R28 ;  /* 0x000000040f1e7c25 */ /* 0x040fe2000f8e001c */
[----:B------:R-:W-:Y:S01]  /*0860*/  SEL R4, RZ, 0x800, P0 ;  /* 0x00000800ff047807 */ /* 0x000fe20000000000 */
[----:B------:R-:W-:Y:S01]  /*0870*/  USHF.R.S32.HI UR4, URZ, 0x1f, UR8 ;  /* 0x0000001fff047899 */ /* 0x000fe20008011408 */
[----:B------:R-:W-:Y:S01]  /*0880*/  SEL R10, RZ, 0x1, P2 ;  /* 0x00000001ff0a7807 */ /* 0x000fe20001000000 */
[----:B------:R-:W-:Y:S01]  /*0890*/  IMAD R22, R15, UR5, R22 ;  /* 0x000000050f167c24 */ /* 0x000fe2000f8e0216 */
[----:B------:R-:W-:Y:S01]  /*08a0*/  ISETP.LT.AND P0, PT, R5, UR14, !P0 ;  /* 0x0000000e05007c0c */ /* 0x000fe2000c701270 */
[----:B------:R-:W-:Y:S01]  /*08b0*/  USHF.R.S32.HI UR5, URZ, 0x1f, UR18 ;  /* 0x0000001fff057899 */ /* 0x000fe20008011412 */
[----:B------:R-:W-:Y:S01]  /*08c0*/  ISETP.GE.AND P2, PT, R28, UR15, PT ;  /* 0x0000000f1c007c0c */ /* 0x000fe2000bf46270 */
[----:B------:R-:W-:Y:S01]  /*08d0*/  IMAD.IADD R22, R31, 0x1, R22 ;  /* 0x000000011f167824 */ /* 0x000fe200078e0216 */
[----:B------:R-:W-:Y:S01]  /*08e0*/  SEL R18, RZ, 0x1, !P0 ;  /* 0x00000001ff127807 */ /* 0x000fe20004000000 */
[----:B------:R-:W-:Y:S01]  /*08f0*/  ULEA.HI UR4, UR4, UR8, URZ, 0x4 ;  /* 0x0000000804047291 */ /* 0x000fe2000f8f20ff */
[----:B------:R-:W-:Y:S01]  /*0900*/  LOP3.LUT P4, RZ, R101, 0xff, R10, 0xc8, !PT ;  /* 0x000000ff65ff7812 */ /* 0x000fe2000788c80a */
[----:B------:R-:W-:Y:S01]  /*0910*/  ULEA.HI UR5, UR5, UR18, URZ, 0x4 ;  /* 0x0000001205057291 */ /* 0x000fe2000f8f20ff */
[C---:B------:R-:W-:Y:S01]  /*0920*/  ISETP.LT.AND P3, PT, R15.reuse, UR19, !P2 ;  /* 0x000000130f007c0c */ /* 0x040fe2000d761270 */
[----:B------:R-:W-:Y:S01]  /*0930*/  UIADD3 UR4, UPT, UPT, UR4, 0xf, URZ ;  /* 0x0000000f04047890 */ /* 0x000fe2000fffe0ff */
[----:B------:R-:W-:Y:S01]  /*0940*/  ISETP.LE.OR P0, PT, R15, R2, !P5 ;  /* 0x000000020f00720c */ /* 0x000fe20006f03670 */
[----:B------:R-:W-:Y:S01]  /*0950*/  USHF.R.S32.HI UR5, URZ, 0x4, UR5 ;  /* 0x00000004ff057899 */ /* 0x000fe20008011405 */
[----:B------:R-:W-:Y:S01]  /*0960*/  BAR.SYNC.DEFER_BLOCKING 0x0 ;  /* 0x0000000000007b1d */ /* 0x000fe20000010000 */
[----:B------:R-:W-:Y:S01]  /*0970*/  ISETP.GT.AND P1, PT, R2, R121, PT ;  /* 0x000000790200720c */ /* 0x000fe20003f24270 */
[----:B------:R-:W-:Y:S01]  /*0980*/  USHF.R.S32.HI UR4, URZ, 0x4, UR4 ;  /* 0x00000004ff047899 */ /* 0x000fe20008011404 */
[----:B------:R-:W-:-:S02]  /*0990*/  PLOP3.LUT P3, PT, P4, P3, P0, 0x80, 0x0 ;  /* 0x000000000000781c */ /* 0x000fc40002767000 */
[----:B------:R-:W-:Y:S01]  /*09a0*/  ISETP.NE.AND P4, PT, R101, RZ, PT ;  /* 0x000000ff6500720c */ /* 0x000fe20003f85270 */
[----:B------:R-:W-:Y:S01]  /*09b0*/  UISETP.LT.AND UP0, UPT, UR5, UR4, UPT ;  /* 0x000000040500728c */ /* 0x000fe2000bf01270 */
[----:B------:R-:W-:Y:S01]  /*09c0*/  SEL R10, RZ, 0x1, P1 ;  /* 0x00000001ff0a7807 */ /* 0x000fe20000800000 */
[----:B------:R-:W1:Y:S01]  /*09d0*/  S2UR UR18, SR_CgaCtaId ;  /* 0x00000000001279c3 */ /* 0x000e620000008800 */
[C---:B------:R-:W-:Y:S01]  /*09e0*/  ISETP.LT.AND P1, PT, R9.reuse, UR19, !P2 ;  /* 0x0000001309007c0c */ /* 0x040fe2000d721270 */
[----:B------:R-:W-:Y:S01]  /*09f0*/  USEL UR30, UR5, UR4, UP0 ;  /* 0x00000004051e7287 */ /* 0x000fe20008000000 */
[-C--:B------:R-:W-:Y:S01]  /*0a00*/  ISETP.LE.OR P0, PT, R9, R2.reuse, !P4 ;  /* 0x000000020900720c */ /* 0x080fe20006703670 */
[----:B------:R-:W2:Y:S01]  /*0a10*/  LDCU.64 UR8, c[0x0][0x3e0] ;  /* 0x00007c00ff0877ac */ /* 0x000ea20008000a00 */
[----:B------:R-:W-:Y:S02]  /*0a20*/  LOP3.LUT P5, RZ, R101, 0xff, R10, 0xc8, !PT ;  /* 0x000000ff65ff7812 */ /* 0x000fe400078ac80a */
[----:B------:R-:W-:Y:S01]  /*0a30*/  PLOP3.LUT P6, PT, P6, P1, P0, 0x80, 0x0 ;  /* 0x000000000000781c */ /* 0x000fe200037c3000 */
[----:B------:R-:W-:Y:S01]  /*0a40*/  UMOV UR4, 0x400 ;  /* 0x0000040000047882 */ /* 0x000fe20000000000 */
[C---:B------:R-:W-:Y:S01]  /*0a50*/  ISETP.LT.AND P2, PT, R121.reuse, UR19, !P2 ;  /* 0x0000001379007c0c */ /* 0x040fe2000d741270 */
[----:B------:R-:W-:Y:S01]  /*0a60*/  UISETP.NE.AND UP0, UPT, UR30, 0x1, UPT ;  /* 0x000000011e00788c */ /* 0x000fe2000bf05270 */
[----:B------:R-:W-:-:S02]  /*0a70*/  ISETP.LE.OR P1, PT, R121, R2, !P4 ;  /* 0x000000027900720c */ /* 0x000fc40006723670 */
[----:B------:R-:W-:Y:S02]  /*0a80*/  P2R R19, PR, RZ, 0x40 ;  /* 0x00000040ff137803 */ /* 0x000fe40000000000 */
[----:B------:R-:W-:Y:S02]  /*0a90*/  PLOP3.LUT P5, PT, P5, P2, P1, 0x80, 0x0 ;  /* 0x000000000000781c */ /* 0x000fe40002fa5010 */
[----:B------:R-:W-:Y:S01]  /*0aa0*/  ISETP.GE.AND P1, PT, R21, UR14, PT ;  /* 0x0000000e15007c0c */ /* 0x000fe2000bf26270 */
[----:B------:R-:W-:Y:S01]  /*0ab0*/  VIADD R21, R5, 0x6 ;  /* 0x0000000605157836 */ /* 0x000fe20000000000 */
[----:B------:R-:W-:Y:S02]  /*0ac0*/  ISETP.GE.AND P6, PT, R11, UR14, PT ;  /* 0x0000000e0b007c0c */ /* 0x000fe4000bfc6270 */
[----:B------:R-:W-:Y:S02]  /*0ad0*/  IADD3 R10, P0, PT, R24, UR12, RZ ;  /* 0x0000000c180a7c10 */ /* 0x000fe4000ff1e0ff */
[----:B------:R-:W-:Y:S01]  /*0ae0*/  SEL R17, R17, RZ, !P1 ;  /* 0x000000ff11117207 */ /* 0x000fe20004800000 */
[----:B-1----:R-:W-:Y:S01]  /*0af0*/  ULEA UR18, UR18, UR4, 0x18 ;  /* 0x0000000412127291 */ /* 0x002fe2000f8ec0ff */
[----:B------:R-:W-:-:S02]  /*0b00*/  SEL R8, R8, RZ, !P6 ;  /* 0x000000ff08087207 */ /* 0x000fc40007000000 */
[----:B------:R-:W-:Y:S01]  /*0b10*/  IADD3.X R11, PT, PT, R25, UR13, RZ, P0, !PT ;  /* 0x0000000d190b7c10 */ /* 0x000fe200087fe4ff */
[----:B------:R-:W-:Y:S01]  /*0b20*/  UIADD3 UR5, UPT, UPT, UR18, 0xc000, URZ ;  /* 0x0000c00012057890 */ /* 0x000fe2000fffe0ff */
[----:B------:R-:W-:Y:S01]  /*0b30*/  IADD3 R17, PT, PT, R8, R17, R18 ;  /* 0x0000001108117210 */ /* 0x000fe20007ffe012 */
[----:B------:R-:W-:Y:S01]  /*0b40*/  VIADD R8, R5, 0x8 ;  /* 0x0000000805087836 */ /* 0x000fe20000000000 */
[C---:B------:R-:W-:Y:S01]  /*0b50*/  LEA R26, P0, R30.reuse, R26, 0x3 ;  /* 0x0000001a1e1a7211 */ /* 0x040fe200078018ff */
[----:B------:R-:W-:Y:S01]  /*0b60*/  IMAD.SHL.U32 R18, R103, 0x2, RZ ;  /* 0x0000000267127824 */ /* 0x000fe200078e00ff */
[----:B------:R-:W-:Y:S02]  /*0b70*/  P2R R114, PR, RZ, 0x2 ;  /* 0x00000002ff727803 */ /* 0x000fe40000000000 */
[----:B------:R-:W-:Y:S02]  /*0b80*/  LEA.HI.X R27, R30, R27, R22, 0x3, P0 ;  /* 0x0000001b1e1b7211 */ /* 0x000fe400000f1c16 */
[----:B------:R-:W-:-:S02]  /*0b90*/  ISETP.GE.AND P1, PT, R21, UR14, PT ;  /* 0x0000000e15007c0c */ /* 0x000fc4000bf26270 */
[----:B------:R-:W-:Y:S02]  /*0ba0*/  ISETP.GE.AND P0, PT, R8, UR14, PT ;  /* 0x0000000e08007c0c */ /* 0x000fe4000bf06270 */
[----:B------:R-:W-:Y:S02]  /*0bb0*/  SEL R14, R14, RZ, !P1 ;  /* 0x000000ff0e0e7207 */ /* 0x000fe40004800000 */
[----:B------:R-:W-:Y:S02]  /*0bc0*/  SEL R8, R7, RZ, !P0 ;  /* 0x000000ff07087207 */ /* 0x000fe40004000000 */
[----:B------:R-:W-:Y:S02]  /*0bd0*/  LOP3.LUT R21, R106, 0x8, RZ, 0xc0, !PT ;  /* 0x000000086a157812 */ /* 0x000fe400078ec0ff */
[----:B------:R-:W-:Y:S01]  /*0be0*/  IADD3 R14, PT, PT, R8, R14, R17 ;  /* 0x0000000e080e7210 */ /* 0x000fe20007ffe011 */
[----:B------:R-:W-:Y:S01]  /*0bf0*/  VIADD R8, R5, 0xc ;  /* 0x0000000c05087836 */ /* 0x000fe20000000000 */
[----:B------:R-:W-:Y:S01]  /*0c00*/  LOP3.LUT R7, R21, 0x6, R18, 0xf8, !PT ;  /* 0x0000000615077812 */ /* 0x000fe200078ef812 */
[----:B------:R-:W-:Y:S01]  /*0c10*/  VIADD R21, R5, 0xa ;  /* 0x0000000a05157836 */ /* 0x000fe20000000000 */
[----:B------:R-:W-:Y:S01]  /*0c20*/  P2R R113, PR, RZ, 0x40 ;  /* 0x00000040ff717803 */ /* 0x000fe20000000000 */
[----:B------:R-:W-:Y:S01]  /*0c30*/  IMAD.SHL.U32 R17, R103, 0x80, RZ ;  /* 0x0000008067117824 */ /* 0x000fe200078e00ff */
[----:B------:R-:W-:Y:S01]  /*0c40*/  P2R R20, PR, RZ, 0x20 ;  /* 0x00000020ff147803 */ /* 0x000fe20000000000 */
[----:B------:R-:W-:Y:S01]  /*0c50*/  IMAD.SHL.U32 R18, R3, 0x10, RZ ;  /* 0x0000001003127824 */ /* 0x000fe200078e00ff */
[----:B------:R-:W-:Y:S01]  /*0c60*/  ISETP.GE.AND P6, PT, R8, UR14, PT ;  /* 0x0000000e08007c0c */ /* 0x000fe2000bfc6270 */
[----:B------:R-:W-:Y:S01]  /*0c70*/  VIADD R8, R5, 0xe ;  /* 0x0000000e05087836 */ /* 0x000fe20000000000 */
[----:B------:R-:W-:-:S02]  /*0c80*/  ISETP.GE.AND P5, PT, R21, UR14, PT ;  /* 0x0000000e15007c0c */ /* 0x000fc4000bfa6270 */
[----:B------:R-:W-:Y:S02]  /*0c90*/  P2R R111, PR, RZ, 0x1 ;  /* 0x00000001ff6f7803 */ /* 0x000fe40000000000 */
[----:B------:R-:W-:Y:S02]  /*0ca0*/  SEL R13, R13, RZ, !P5 ;  /* 0x000000ff0d0d7207 */ /* 0x000fe40006800000 */
[----:B------:R-:W-:Y:S02]  /*0cb0*/  SEL R12, R12, RZ, !P6 ;  /* 0x000000ff0c0c7207 */ /* 0x000fe40007000000 */
[----:B------:R-:W-:Y:S02]  /*0cc0*/  ISETP.GE.AND P0, PT, R8, UR14, PT ;  /* 0x0000000e08007c0c */ /* 0x000fe4000bf06270 */
[----:B------:R-:W-:Y:S02]  /*0cd0*/  IADD3 R12, PT, PT, R12, R13, R14 ;  /* 0x0000000d0c0c7210 */ /* 0x000fe40007ffe00e */
[----:B------:R-:W-:-:S02]  /*0ce0*/  SEL R13, R4, RZ, !P0 ;  /* 0x000000ff040d7207 */ /* 0x000fc40004000000 */
[----:B------:R-:W-:Y:S02]  /*0cf0*/  P2R R112, PR, RZ, 0x2 ;  /* 0x00000002ff707803 */ /* 0x000fe40000000000 */
[----:B------:R-:W-:Y:S01]  /*0d00*/  ISETP.NE.AND P1, PT, RZ, UR30, PT ;  /* 0x0000001eff007c0c */ /* 0x000fe2000bf25270 */
[----:B------:R-:W-:Y:S01]  /*0d10*/  IMAD.IADD R4, R12, 0x1, R13 ;  /* 0x000000010c047824 */ /* 0x000fe200078e020d */
[----:B------:R-:W-:Y:S02]  /*0d20*/  LOP3.LUT R17, R18, 0x600, R17, 0xf8, !PT ;  /* 0x0000060012117812 */ /* 0x000fe400078ef811 */
[----:B------:R-:W-:Y:S02]  /*0d30*/  P2R R108, PR, RZ, 0x1 ;  /* 0x00000001ff6c7803 */ /* 0x000fe40000000000 */
[----:B------:R-:W-:Y:S02]  /*0d40*/  SEL R4, R4, RZ, P1 ;  /* 0x000000ff04047207 */ /* 0x000fe40000800000 */
[----:B------:R-:W-:-:S02]  /*0d50*/  LOP3.LUT R7, R17, R6, R7, 0xf6, !PT ;  /* 0x0000000611077212 */ /* 0x000fc400078ef607 */
[----:B------:R-:W-:Y:S01]  /*0d60*/  SEL R14, RZ, 0x1, !P3 ;  /* 0x00000001ff0e7807 */ /* 0x000fe20005800000 */
[----:B------:R-:W-:Y:S01]  /*0d70*/  IMAD.SHL.U32 R6, R4, 0x8, RZ ;  /* 0x0000000804067824 */ /* 0x000fe200078e00ff */
[----:B------:R-:W-:Y:S01]  /*0d80*/  SHF.R.U32.HI R124, RZ, 0x3, R103 ;  /* 0x00000003ff7c7819 */ /* 0x000fe20000011667 */
[----:B------:R-:W-:Y:S01]  /*0d90*/  IMAD.SHL.U32 R7, R7, 0x8, RZ ;  /* 0x0000000807077824 */ /* 0x000fe200078e00ff */
[----:B------:R-:W-:Y:S02]  /*0da0*/  P2R R109, PR, RZ, 0x40 ;  /* 0x00000040ff6d7803 */ /* 0x000fe40000000000 */
[----:B------:R-:W-:Y:S01]  /*0db0*/  LOP3.LUT P0, RZ, R6, 0x8, RZ, 0xc0, !PT ;  /* 0x0000000806ff7812 */ /* 0x000fe2000780c0ff */
[C---:B------:R-:W-:Y:S01]  /*0dc0*/  VIADD R18, R7.reuse, UR18 ;  /* 0x0000001207127c36 */ /* 0x040fe20008000000 */
[----:B------:R-:W-:Y:S01]  /*0dd0*/  LOP3.LUT R17, R7, 0x8, RZ, 0x3c, !PT ;  /* 0x0000000807117812 */ /* 0x000fe200078e3cff */
[----:B------:R-:W-:Y:S01]  /*0de0*/  IMAD.SHL.U32 R6, R4, 0x4, RZ ;  /* 0x0000000404067824 */ /* 0x000fe200078e00ff */
[----:B------:R-:W-:-:S02]  /*0df0*/  LOP3.LUT R123, R124, 0x4, RZ, 0xc0, !PT ;  /* 0x000000047c7b7812 */ /* 0x000fc400078ec0ff */
[----:B------:R-:W-:Y:S01]  /*0e00*/  P2R R22, PR, RZ, 0x40 ;  /* 0x00000040ff167803 */ /* 0x000fe20000000000 */
[----:B------:R-:W-:Y:S01]  /*0e10*/  VIADD R17, R17, UR18 ;  /* 0x0000001211117c36 */ /* 0x000fe20008000000 */
[----:B------:R-:W-:Y:S02]  /*0e20*/  ISETP.NE.AND P6, PT, R113, RZ, PT ;  /* 0x000000ff7100720c */ /* 0x000fe40003fc5270 */
[----:B------:R-:W-:Y:S02]  /*0e30*/  P2R R110, PR, RZ, 0x20 ;  /* 0x00000020ff6e7803 */ /* 0x000fe40000000000 */
[----:B------:R-:W-:Y:S01]  /*0e40*/  P2R R23, PR, RZ, 0x40 ;  /* 0x00000040ff177803 */ /* 0x000fe20000000000 */
[----:B------:R-:W-:Y:S01]  /*0e50*/  @!PT LDS RZ, [RZ] ;  /* 0x00000000fffff984 */ /* 0x000fe20000000800 */
[----:B------:R-:W-:Y:S01]  /*0e60*/  @!PT LDS RZ, [RZ] ;  /* 0x00000000fffff984 */ /* 0x000fe20000000800 */
[----:B------:R-:W-:Y:S01]  /*0e70*/  @!PT LDS RZ, [RZ] ;  /* 0x00000000fffff984 */ /* 0x000fe20000000800 */
[----:B------:R-:W-:Y:S01]  /*0e80*/  LDGSTS.E.LTC128B.64 [R18], desc[UR24][R24.64], P0 ;  /* 0x0000000018127fae */ /* 0x000fe200081a1618 */
[----:B------:R-:W-:Y:S01]  /*0e90*/  LOP3.LUT P0, RZ, R6, 0x8, RZ, 0xc0, !PT ;  /* 0x0000000806ff7812 */ /* 0x000fe2000780c0ff */
[----:B------:R-:W-:Y:S01]  /*0ea0*/  IMAD.SHL.U32 R6, R4, 0x2, RZ ;  /* 0x0000000204067824 */ /* 0x000fe200078e00ff */
[----:B------:R-:W-:-:S02]  /*0eb0*/  ISETP.NE.AND P6, PT, R114, RZ, PT ;  /* 0x000000ff7200720c */ /* 0x000fc40003fc5270 */
[----:B------:R-:W-:Y:S02]  /*0ec0*/  P2R R21, PR, RZ, 0x20 ;  /* 0x00000020ff157803 */ /* 0x000fe40000000000 */
[----:B------:R-:W-:Y:S02]  /*0ed0*/  ISETP.NE.AND P5, PT, R112, RZ, PT ;  /* 0x000000ff7000720c */ /* 0x000fe40003fa5270 */
[----:B------:R-:W-:-:S05]  /*0ee0*/  LOP3.LUT R107, R103, 0x1f, RZ, 0xc0, !PT ;  /* 0x0000001f676b7812 */ /* 0x000fca00078ec0ff */
[----:B------:R1:W-:Y:S01]  /*0ef0*/  LDGSTS.E.LTC128B.64 [R18+0x400], desc[UR24][R10.64], P0 ;  /* 0x004000000a127fae */ /* 0x0003e200081a1618 */
[----:B------:R-:W-:-:S04]  /*0f00*/  IADD3 R32, P0, PT, R10, UR12, RZ ;  /* 0x0000000c0a207c10 */ /* 0x000fc8000ff1e0ff */
[----:B------:R-:W-:Y:S02]  /*0f10*/  IADD3.X R33, PT, PT, R11, UR13, RZ, P0, !PT ;  /* 0x0000000d0b217c10 */ /* 0x000fe400087fe4ff */
[----:B------:R-:W-:-:S04]  /*0f20*/  IADD3 R30, P0, PT, R32, UR12, RZ ;  /* 0x0000000c201e7c10 */ /* 0x000fc8000ff1e0ff */
[----:B------:R-:W-:Y:S02]  /*0f30*/  IADD3.X R31, PT, PT, R33, UR13, RZ, P0, !PT ;  /* 0x0000000d211f7c10 */ /* 0x000fe400087fe4ff */
[----:B------:R-:W-:Y:S02]  /*0f40*/  LOP3.LUT P0, RZ, R6, 0x8, RZ, 0xc0, !PT ;  /* 0x0000000806ff7812 */ /* 0x000fe4000780c0ff */
[----:B------:R-:W-:-:S11]  /*0f50*/  SHF.R.U32.HI R6, RZ, 0x5, R4 ;  /* 0x00000005ff067819 */ /* 0x000fd60000011604 */
[----:B------:R3:W-:Y:S01]  /*0f60*/  LDGSTS.E.LTC128B.64 [R18+0x800], desc[UR24][R32.64], P0 ;  /* 0x0080000020127fae */ /* 0x0007e200081a1618 */
[----:B------:R-:W-:-:S13]  /*0f70*/  LOP3.LUT P0, RZ, R4, 0x8, RZ, 0xc0, !PT ;  /* 0x0000000804ff7812 */ /* 0x000fda000780c0ff */
[----:B------:R2:W-:Y:S01]  /*0f80*/  LDGSTS.E.LTC128B.64 [R18+0xc00], desc[UR24][R30.64], P0 ;  /* 0x00c000001e127fae */ /* 0x0005e200081a1618 */
[----:B------:R-:W-:-:S04]  /*0f90*/  IADD3 R12, P0, PT, R30, UR12, RZ ;  /* 0x0000000c1e0c7c10 */ /* 0x000fc8000ff1e0ff */
[----:B------:R-:W-:Y:S02]  /*0fa0*/  IADD3.X R13, PT, PT, R31, UR13, RZ, P0, !PT ;  /* 0x0000000d1f0d7c10 */ /* 0x000fe400087fe4ff */
[----:B-1----:R-:W-:-:S04]  /*0fb0*/  IADD3 R10, P0, PT, R12, UR12, RZ ;  /* 0x0000000c0c0a7c10 */ /* 0x002fc8000ff1e0ff */
[----:B------:R-:W-:Y:S02]  /*0fc0*/  IADD3.X R11, PT, PT, R13, UR13, RZ, P0, !PT ;  /* 0x0000000d0d0b7c10 */ /* 0x000fe400087fe4ff */
[----:B------:R-:W-:Y:S02]  /*0fd0*/  LOP3.LUT P0, RZ, R6, 0x8, RZ, 0xc0, !PT ;  /* 0x0000000806ff7812 */ /* 0x000fe4000780c0ff */
[----:B---3--:R-:W-:Y:S02]  /*0fe0*/  CS2R R32, SRZ ;  /* 0x0000000000207805 */ /* 0x008fe4000001ff00 */
[----:B------:R-:W-:-:S09]  /*0ff0*/  SHF.R.U32.HI R6, RZ, 0x6, R4 ;  /* 0x00000006ff067819 */ /* 0x000fd20000011604 */
[----:B------:R1:W-:Y:S01]  /*1000*/  LDGSTS.E.LTC128B.64 [R17], desc[UR24][R12.64], P0 ;  /* 0x000000000c117fae */ /* 0x0003e200081a1618 */
[----:B------:R-:W-:Y:S02]  /*1010*/  LOP3.LUT P0, RZ, R6, 0x8, RZ, 0xc0, !PT ;  /* 0x0000000806ff7812 */ /* 0x000fe4000780c0ff */
[--C-:B------:R-:W-:Y:S02]  /*1020*/  SHF.R.U32.HI R6, RZ, 0x7, R4.reuse ;  /* 0x00000007ff067819 */ /* 0x100fe40000011604 */
[----:B------:R-:W-:-:S09]  /*1030*/  SHF.R.U32.HI R4, RZ, 0x8, R4 ;  /* 0x00000008ff047819 */ /* 0x000fd20000011604 */
[----:B------:R3:W-:Y:S01]  /*1040*/  LDGSTS.E.LTC128B.64 [R17+0x400], desc[UR24][R10.64], P0 ;  /* 0x004000000a117fae */ /* 0x0007e200081a1618 */
[----:B--2---:R-:W-:-:S04]  /*1050*/  IADD3 R30, P0, PT, R10, UR12, RZ ;  /* 0x0000000c0a1e7c10 */ /* 0x004fc8000ff1e0ff */
[----:B------:R-:W-:Y:S02]  /*1060*/  IADD3.X R31, PT, PT, R11, UR13, RZ, P0, !PT ;  /* 0x0000000d0b1f7c10 */ /* 0x000fe400087fe4ff */
[----:B------:R-:W-:-:S04]  /*1070*/  IADD3 R24, P0, PT, R30, UR12, RZ ;  /* 0x0000000c1e187c10 */ /* 0x000fc8000ff1e0ff */
[----:B------:R-:W-:Y:S02]  /*1080*/  IADD3.X R25, PT, PT, R31, UR13, RZ, P0, !PT ;  /* 0x0000000d1f197c10 */ /* 0x000fe400087fe4ff */
[----:B------:R-:W-:Y:S01]  /*1090*/  LOP3.LUT P0, RZ, R6, 0x8, RZ, 0xc0, !PT ;  /* 0x0000000806ff7812 */ /* 0x000fe2000780c0ff */
[----:B------:R-:W-:Y:S01]  /*10a0*/  VIADD R6, R2, 0x10 ;  /* 0x0000001002067836 */ /* 0x000fe20000000000 */
[----:B-1----:R-:W-:-:S11]  /*10b0*/  LOP3.LUT R13, R28, 0x10, RZ, 0xfc, !PT ;  /* 0x000000101c0d7812 */ /* 0x002fd600078efcff */
[----:B------:R1:W-:Y:S01]  /*10c0*/  LDGSTS.E.LTC128B.64 [R17+0x800], desc[UR24][R30.64], P0 ;  /* 0x008000001e117fae */ /* 0x0003e200081a1618 */
[----:B------:R-:W-:Y:S01]  /*10d0*/  LOP3.LUT P0, RZ, R4, 0x8, RZ, 0xc0, !PT ;  /* 0x0000000804ff7812 */ /* 0x000fe2000780c0ff */
[----:B------:R-:W-:Y:S01]  /*10e0*/  VIADD R4, R2, 0x20 ;  /* 0x0000002002047836 */ /* 0x000fe20000000000 */
[----:B---3--:R-:W-:Y:S01]  /*10f0*/  LOP3.LUT R11, R28, 0x20, RZ, 0xfc, !PT ;  /* 0x000000201c0b7812 */ /* 0x008fe200078efcff */
[----:B------:R-:W-:-:S03]  /*1100*/  VIADD R2, R2, 0x30 ;  /* 0x0000003002027836 */ /* 0x000fc60000000000 */
[----:B------:R-:W-:-:S07]  /*1110*/  ISETP.GE.AND P3, PT, R11, UR15, PT ;  /* 0x0000000f0b007c0c */ /* 0x000fce000bf66270 */
[----:B------:R2:W-:Y:S01]  /*1120*/  LDGSTS.E.LTC128B.64 [R17+0xc00], desc[UR24][R24.64], P0 ;  /* 0x00c0000018117fae */ /* 0x0005e200081a1618 */
[----:B------:R-:W-:-:S04]  /*1130*/  ISETP.GT.AND P0, PT, R6, R15, PT ;  /* 0x0000000f0600720c */ /* 0x000fc80003f04270 */
[----:B------:R-:W-:Y:S02]  /*1140*/  SEL R12, RZ, 0x1, P0 ;  /* 0x00000001ff0c7807 */ /* 0x000fe40000000000 */
[----:B------:R-:W-:-:S04]  /*1150*/  ISETP.GT.AND P0, PT, R4, R15, PT ;  /* 0x0000000f0400720c */ /* 0x000fc80003f04270 */
[----:B------:R-:W-:Y:S02]  /*1160*/  SEL R10, RZ, 0x1, P0 ;  /* 0x00000001ff0a7807 */ /* 0x000fe40000000000 */
[----:B------:R-:W-:Y:S02]  /*1170*/  ISETP.GT.AND P0, PT, R2, R15, PT ;  /* 0x0000000f0200720c */ /* 0x000fe40003f04270 */
[----:B-1----:R-:W-:Y:S02]  /*1180*/  CS2R R30, SRZ ;  /* 0x00000000001e7805 */ /* 0x002fe4000001ff00 */
[----:B------:R-:W-:Y:S02]  /*1190*/  SEL R8, RZ, 0x1, P0 ;  /* 0x00000001ff087807 */ /* 0x000fe40000000000 */
[----:B------:R-:W-:-:S04]  /*11a0*/  LOP3.LUT P0, RZ, R101, 0xff, R12, 0xc8, !PT ;  /* 0x000000ff65ff7812 */ /* 0x000fc8000780c80c */
[----:B------:R-:W-:Y:S02]  /*11b0*/  SEL R12, RZ, 0x2, !P0 ;  /* 0x00000002ff0c7807 */ /* 0x000fe40004000000 */
[----:B------:R-:W-:-:S04]  /*11c0*/  LOP3.LUT P0, RZ, R101, 0xff, R10, 0xc8, !PT ;  /* 0x000000ff65ff7812 */ /* 0x000fc8000780c80a */
[----:B------:R-:W-:Y:S02]  /*11d0*/  SEL R10, RZ, 0x4, !P0 ;  /* 0x00000004ff0a7807 */ /* 0x000fe40004000000 */
[----:B------:R-:W-:Y:S02]  /*11e0*/  LOP3.LUT P0, RZ, R101, 0xff, R8, 0xc8, !PT ;  /* 0x000000ff65ff7812 */ /* 0x000fe4000780c808 */
[----:B------:R-:W-:Y:S02]  /*11f0*/  LOP3.LUT R8, R28, 0x30, RZ, 0xfc, !PT ;  /* 0x000000301c087812 */ /* 0x000fe400078efcff */
[----:B------:R-:W-:Y:S02]  /*1200*/  CS2R R28, SRZ ;  /* 0x00000000001c7805 */ /* 0x000fe4000001ff00 */
[----:B------:R-:W-:Y:S02]  /*1210*/  SEL R7, RZ, 0x8, !P0 ;  /* 0x00000008ff077807 */ /* 0x000fe40004000000 */
[----:B------:R-:W-:-:S02]  /*1220*/  ISETP.LE.OR P0, PT, R15, R6, !P4 ;  /* 0x000000060f00720c */ /* 0x000fc40006703670 */
[----:B------:R-:W-:Y:S02]  /*1230*/  ISETP.GE.AND P2, PT, R8, UR15, PT ;  /* 0x0000000f08007c0c */ /* 0x000fe4000bf46270 */
[----:B------:R-:W-:Y:S02]  /*1240*/  SEL R12, R12, RZ, P0 ;  /* 0x000000ff0c0c7207 */ /* 0x000fe40000000000 */
[----:B------:R-:W-:-:S04]  /*1250*/  ISETP.LE.OR P0, PT, R15, R4, !P4 ;  /* 0x000000040f00720c */ /* 0x000fc80006703670 */
[----:B------:R-:W-:Y:S02]  /*1260*/  SEL R10, R10, RZ, P0 ;  /* 0x000000ff0a0a7207 */ /* 0x000fe40000000000 */
[----:B------:R-:W-:Y:S02]  /*1270*/  ISETP.LE.OR P0, PT, R15, R2, !P4 ;  /* 0x000000020f00720c */ /* 0x000fe40006703670 */
[----:B------:R-:W-:Y:S02]  /*1280*/  ISETP.GE.AND P4, PT, R13, UR15, PT ;  /* 0x0000000f0d007c0c */ /* 0x000fe4000bf86270 */
[----:B------:R-:W-:Y:S02]  /*1290*/  SEL R7, R7, RZ, P0 ;  /* 0x000000ff07077207 */ /* 0x000fe40000000000 */
[----:B------:R-:W-:Y:S02]  /*12a0*/  SEL R12, R12, RZ, !P4 ;  /* 0x000000ff0c0c7207 */ /* 0x000fe40006000000 */
[----:B------:R-:W-:-:S02]  /*12b0*/  SEL R10, R10, RZ, !P3 ;  /* 0x000000ff0a0a7207 */ /* 0x000fc40005800000 */
[----:B------:R-:W-:Y:S02]  /*12c0*/  ISETP.GE.AND P0, PT, R15, UR19, PT ;  /* 0x000000130f007c0c */ /* 0x000fe4000bf06270 */
[----:B------:R-:W-:Y:S02]  /*12d0*/  SEL R7, R7, RZ, !P2 ;  /* 0x000000ff07077207 */ /* 0x000fe40005000000 */
[----:B------:R-:W-:Y:S02]  /*12e0*/  SEL R11, R12, RZ, !P0 ;  /* 0x000000ff0c0b7207 */ /* 0x000fe40004000000 */
[----:B------:R-:W-:Y:S02]  /*12f0*/  SEL R10, R10, RZ, !P0 ;  /* 0x000000ff0a0a7207 */ /* 0x000fe40004000000 */
[----:B------:R-:W-:Y:S02]  /*1300*/  SEL R7, R7, RZ, !P0 ;  /* 0x000000ff07077207 */ /* 0x000fe40004000000 */
[----:B------:R-:W-:-:S05]  /*1310*/  IADD3 R10, PT, PT, R10, R11, R14 ;  /* 0x0000000b0a0a7210 */ /* 0x000fca0007ffe00e */
[----:B------:R-:W-:Y:S02]  /*1320*/  IMAD.IADD R7, R10, 0x1, R7 ;  /* 0x000000010a077824 */ /* 0x000fe400078e0207 */
[----:B------:R-:W-:-:S03]  /*1330*/  IMAD.SHL.U32 R10, R103, 0x4, RZ ;  /* 0x00000004670a7824 */ /* 0x000fc600078e00ff */
[----:B------:R-:W-:Y:S02]  /*1340*/  SEL R8, R7, RZ, P1 ;  /* 0x000000ff07087207 */ /* 0x000fe40000800000 */
[----:B------:R-:W-:Y:S02]  /*1350*/  LOP3.LUT R7, R106, 0x3, RZ, 0xc0, !PT ;  /* 0x000000036a077812 */ /* 0x000fe400078ec0ff */
[----:B------:R-:W-:Y:S02]  /*1360*/  ISETP.NE.AND P1, PT, R108, RZ, PT ;  /* 0x000000ff6c00720c */ /* 0x000fe40003f25270 */
[----:B------:R-:W-:Y:S02]  /*1370*/  LOP3.LUT R11, R7, 0x4, R10, 0xf8, !PT ;  /* 0x00000004070b7812 */ /* 0x000fe400078ef80a */
[----:B------:R-:W-:Y:S02]  /*1380*/  SHF.R.U32.HI R10, RZ, 0x3, R102 ;  /* 0x00000003ff0a7819 */ /* 0x000fe40000011666 */
[----:B------:R-:W-:-:S02]  /*1390*/  LOP3.LUT R11, R11, R16, RZ, 0x3c, !PT ;  /* 0x000000100b0b7212 */ /* 0x000fc400078e3cff */
[----:B------:R-:W-:-:S03]  /*13a0*/  LOP3.LUT R125, R7, 0x3c, R0, 0xf8, !PT ;  /* 0x0000003c077d7812 */ /* 0x000fc600078ef800 */
[----:B------:R-:W-:-:S05]  /*13b0*/  IMAD R10, R11, 0x2, R10 ;  /* 0x000000020b0a7824 */ /* 0x000fca00078e020a */
[----:B------:R-:W-:-:S05]  /*13c0*/  LOP3.LUT R10, R10, R123, RZ, 0x3c, !PT ;  /* 0x0000007b0a0a7212 */ /* 0x000fca00078e3cff */
[----:B------:R-:W-:Y:S02]  /*13d0*/  IMAD R125, R125, 0x40, R10 ;  /* 0x000000407d7d7824 */ /* 0x000fe400078e020a */
[----:B------:R-:W-:-:S03]  /*13e0*/  IMAD.SHL.U32 R10, R8, 0x8, RZ ;  /* 0x00000008080a7824 */ /* 0x000fc600078e00ff */
[----:B------:R-:W-:Y:S02]  /*13f0*/  LEA R7, R125, UR18, 0x3 ;  /* 0x000000127d077c11 */ /* 0x000fe4000f8e18ff */
[----:B------:R-:W-:Y:S01]  /*1400*/  LOP3.LUT P0, RZ, R10, 0x8, RZ, 0xc0, !PT ;  /* 0x000000080aff7812 */ /* 0x000fe2000780c0ff */
[----:B------:R-:W-:-:S12]  /*1410*/  IMAD.SHL.U32 R10, R8, 0x4, RZ ;  /* 0x00000004080a7824 */ /* 0x000fd800078e00ff */
[----:B------:R-:W-:Y:S01]  /*1420*/  LDGSTS.E.LTC128B.64 [R7+0xc000], desc[UR24][R26.64], P0 ;  /* 0x0c0000001a077fae */ /* 0x000fe200081a1618 */
[----:B------:R-:W-:Y:S01]  /*1430*/  LOP3.LUT P0, RZ, R10, 0x8, RZ, 0xc0, !PT ;  /* 0x000000080aff7812 */ /* 0x000fe2000780c0ff */
[----:B------:R-:W-:-:S12]  /*1440*/  IMAD.SHL.U32 R10, R8, 0x2, RZ ;  /* 0x00000002080a7824 */ /* 0x000fd800078e00ff */
[----:B------:R-:W-:Y:S01]  /*1450*/  LDGSTS.E.LTC128B.64 [R7+0xc080], desc[UR24][R26.64+0x80], P0 ;  /* 0x0c0800801a077fae */ /* 0x000fe200081a1618 */
[----:B------:R-:W-:-:S13]  /*1460*/  LOP3.LUT P0, RZ, R10, 0x8, RZ, 0xc0, !PT ;  /* 0x000000080aff7812 */ /* 0x000fda000780c0ff */
[----:B------:R-:W-:Y:S01]  /*1470*/  LDGSTS.E.LTC128B.64 [R7+0xc100], desc[UR24][R26.64+0x100], P0 ;  /* 0x0c1001001a077fae */ /* 0x000fe200081a1618 */
[----:B------:R-:W-:Y:S01]  /*1480*/  LOP3.LUT P0, RZ, R8, 0x8, RZ, 0xc0, !PT ;  /* 0x0000000808ff7812 */ /* 0x000fe2000780c0ff */
[C---:B------:R-:W-:Y:S02]  /*1490*/  VIADD R8, R122.reuse, 0x10 ;  /* 0x000000107a087836 */ /* 0x040fe40000000000 */
[----:B------:R-:W-:-:S10]  /*14a0*/  VIADD R122, R122, 0x20 ;  /* 0x000000207a7a7836 */ /* 0x000fd40000000000 */
[----:B------:R-:W-:Y:S01]  /*14b0*/  LDGSTS.E.LTC128B.64 [R7+0xc180], desc[UR24][R26.64+0x180], P0 ;  /* 0x0c1801801a077fae */ /* 0x000fe200081a1618 */
[----:B------:R-:W-:-:S03]  /*14c0*/  ISETP.GE.AND P0, PT, R8, UR19, PT ;  /* 0x0000001308007c0c */ /* 0x000fc6000bf06270 */
[----:B------:R-:W0:Y:S01]  /*14d0*/  LDGDEPBAR ;  /* 0x00000000000079af */ /* 0x000e220000000000 */
[----:B------:R-:W-:Y:S02]  /*14e0*/  SEL R15, RZ, 0x2, P0 ;  /* 0x00000002ff0f7807 */ /* 0x000fe40000000000 */
[----:B------:R-:W-:Y:S02]  /*14f0*/  SEL R14, RZ, 0x4, P0 ;  /* 0x00000004ff0e7807 */ /* 0x000fe40000000000 */
[----:B------:R-:W-:Y:S02]  /*1500*/  SEL R13, RZ, 0x8, P0 ;  /* 0x00000008ff0d7807 */ /* 0x000fe40000000000 */
[----:B------:R-:W-:Y:S02]  /*1510*/  SEL R12, RZ, 0x100, P0 ;  /* 0x00000100ff0c7807 */ /* 0x000fe40000000000 */
[----:B------:R-:W-:Y:S02]  /*1520*/  SEL R11, RZ, 0x200, P0 ;  /* 0x00000200ff0b7807 */ /* 0x000fe40000000000 */
[----:B------:R-:W-:-:S02]  /*1530*/  SEL R10, RZ, 0x400, P0 ;  /* 0x00000400ff0a7807 */ /* 0x000fc40000000000 */
[----:B------:R-:W-:Y:S02]  /*1540*/  SEL R8, RZ, 0x800, P0 ;  /* 0x00000800ff087807 */ /* 0x000fe40000000000 */
[----:B------:R-:W-:Y:S02]  /*1550*/  ISETP.LT.AND P0, PT, R5, UR14, !P0 ;  /* 0x0000000e05007c0c */ /* 0x000fe4000c701270 */
[----:B------:R-:W-:Y:S02]  /*1560*/  SEL R15, R15, RZ, !P6 ;  /* 0x000000ff0f0f7207 */ /* 0x000fe40007000000 */
[----:B------:R-:W-:Y:S02]  /*1570*/  ISETP.NE.AND P6, PT, R23, RZ, PT ;  /* 0x000000ff1700720c */ /* 0x000fe40003fc5270 */
[----:B------:R-:W-:Y:S02]  /*1580*/  SEL R16, RZ, 0x1, !P0 ;  /* 0x00000001ff107807 */ /* 0x000fe40004000000 */
[----:B------:R-:W-:-:S02]  /*1590*/  ISETP.NE.AND P0, PT, R111, RZ, PT ;  /* 0x000000ff6f00720c */ /* 0x000fc40003f05270 */
[----:B------:R-:W-:Y:S02]  /*15a0*/  SEL R14, R14, RZ, !P6 ;  /* 0x000000ff0e0e7207 */ /* 0x000fe40007000000 */
[----:B------:R-:W-:Y:S02]  /*15b0*/  SEL R13, R13, RZ, !P5 ;  /* 0x000000ff0d0d7207 */ /* 0x000fe40006800000 */
[----:B------:R-:W-:Y:S02]  /*15c0*/  ISETP.NE.AND P6, PT, R22, RZ, PT ;  /* 0x000000ff1600720c */ /* 0x000fe40003fc5270 */
[----:B------:R-:W-:Y:S02]  /*15d0*/  IADD3 R14, PT, PT, R14, R15, R16 ;  /* 0x0000000f0e0e7210 */ /* 0x000fe40007ffe010 */
[----:B------:R-:W-:Y:S02]  /*15e0*/  ISETP.NE.AND P5, PT, R21, RZ, PT ;  /* 0x000000ff1500720c */ /* 0x000fe40003fa5270 */
[----:B------:R-:W-:-:S02]  /*15f0*/  SEL R12, R12, RZ, !P0 ;  /* 0x000000ff0c0c7207 */ /* 0x000fc40004000000 */
[----:B------:R-:W-:Y:S02]  /*1600*/  SEL R11, R11, RZ, !P5 ;  /* 0x000000ff0b0b7207 */ /* 0x000fe40006800000 */
[----:B------:R-:W-:Y:S02]  /*1610*/  IADD3 R12, PT, PT, R12, R13, R14 ;  /* 0x0000000d0c0c7210 */ /* 0x000fe40007ffe00e */
[----:B------:R-:W-:Y:S02]  /*1620*/  SEL R10, R10, RZ, !P6 ;  /* 0x000000ff0a0a7207 */ /* 0x000fe40007000000 */
[----:B------:R-:W-:Y:S02]  /*1630*/  PLOP3.LUT P0, PT, PT, PT, UP0, 0x40, 0x4 ;  /* 0x000000000004781c */ /* 0x000fe40003f0e808 */
[----:B------:R-:W-:Y:S02]  /*1640*/  IADD3 R10, PT, PT, R10, R11, R12 ;  /* 0x0000000b0a0a7210 */ /* 0x000fe40007ffe00c */
[----:B------:R-:W-:-:S02]  /*1650*/  SEL R11, R8, RZ, !P1 ;  /* 0x000000ff080b7207 */ /* 0x000fc40004800000 */
[----:B------:R-:W-:Y:S02]  /*1660*/  ISETP.NE.AND P5, PT, R20, RZ, PT ;  /* 0x000000ff1400720c */ /* 0x000fe40003fa5270 */
[----:B------:R-:W-:Y:S01]  /*1670*/  ISETP.NE.AND P6, PT, R19, RZ, PT ;  /* 0x000000ff1300720c */ /* 0x000fe20003fc5270 */
[----:B------:R-:W-:-:S05]  /*1680*/  IMAD.IADD R8, R10, 0x1, R11 ;  /* 0x000000010a087824 */ /* 0x000fca00078e020b */
[----:B------:R-:W-:Y:S02]  /*1690*/  SEL R8, R8, RZ, !P0 ;  /* 0x000000ff08087207 */ /* 0x000fe40004000000 */
[----:B------:R-:W-:-:S03]  /*16a0*/  IADD3 R22, P0, PT, R24, UR10, RZ ;  /* 0x0000000a18167c10 */ /* 0x000fc6000ff1e0ff */
[----:B------:R-:W-:Y:S01]  /*16b0*/  IMAD.SHL.U32 R10, R8, 0x8, RZ ;  /* 0x00000008080a7824 */ /* 0x000fe200078e00ff */
[----:B------:R-:W-:Y:S02]  /*16c0*/  IADD3.X R23, PT, PT, R25, UR11, RZ, P0, !PT ;  /* 0x0000000b19177c10 */ /* 0x000fe400087fe4ff */
[----:B--2---:R-:W-:Y:S02]  /*16d0*/  CS2R R24, SRZ ;  /* 0x0000000000187805 */ /* 0x004fe4000001ff00 */
[----:B------:R-:W-:-:S04]  /*16e0*/  IADD3 R20, P0, PT, R22, UR12, RZ ;  /* 0x0000000c16147c10 */ /* 0x000fc8000ff1e0ff */
[----:B------:R-:W-:Y:S02]  /*16f0*/  IADD3.X R21, PT, PT, R23, UR13, RZ, P0, !PT ;  /* 0x0000000d17157c10 */ /* 0x000fe400087fe4ff */
[----:B------:R-:W-:Y:S01]  /*1700*/  LOP3.LUT P0, RZ, R10, 0x8, RZ, 0xc0, !PT ;  /* 0x000000080aff7812 */ /* 0x000fe2000780c0ff */
[----:B------:R-:W-:-:S12]  /*1710*/  IMAD.SHL.U32 R10, R8, 0x4, RZ ;  /* 0x00000004080a7824 */ /* 0x000fd800078e00ff */
[----:B------:R1:W-:Y:S01]  /*1720*/  LDGSTS.E.LTC128B.64 [R18+0x4000], desc[UR24][R22.64], P0 ;  /* 0x0400000016127fae */ /* 0x0003e200081a1618 */
[----:B------:R-:W-:Y:S01]  /*1730*/  LOP3.LUT P0, RZ, R10, 0x8, RZ, 0xc0, !PT ;  /* 0x000000080aff7812 */ /* 0x000fe2000780c0ff */
[----:B------:R-:W-:-:S12]  /*1740*/  IMAD.SHL.U32 R10, R8, 0x2, RZ ;  /* 0x00000002080a7824 */ /* 0x000fd800078e00ff */
[----:B------:R2:W-:Y:S01]  /*1750*/  LDGSTS.E.LTC128B.64 [R18+0x4400], desc[UR24][R20.64], P0 ;  /* 0x0440000014127fae */ /* 0x0005e200081a1618 */
[----:B------:R-:W-:-:S04]  /*1760*/  IADD3 R14, P0, PT, R20, UR12, RZ ;  /* 0x0000000c140e7c10 */ /* 0x000fc8000ff1e0ff */
[----:B------:R-:W-:Y:S02]  /*1770*/  IADD3.X R15, PT, PT, R21, UR13, RZ, P0, !PT ;  /* 0x0000000d150f7c10 */ /* 0x000fe400087fe4ff */
[----:B------:R-:W-:-:S04]  /*1780*/  IADD3 R12, P0, PT, R14, UR12, RZ ;  /* 0x0000000c0e0c7c10 */ /* 0x000fc8000ff1e0ff */
[----:B------:R-:W-:Y:S02]  /*1790*/  IADD3.X R13, PT, PT, R15, UR13, RZ, P0, !PT ;  /* 0x0000000d0f0d7c10 */ /* 0x000fe400087fe4ff */
[----:B------:R-:W-:Y:S02]  /*17a0*/  LOP3.LUT P0, RZ, R10, 0x8, RZ, 0xc0, !PT ;  /* 0x000000080aff7812 */ /* 0x000fe4000780c0ff */
[----:B------:R-:W-:-:S11]  /*17b0*/  SHF.R.U32.HI R10, RZ, 0x5, R8 ;  /* 0x00000005ff0a7819 */ /* 0x000fd60000011608 */
[----:B------:R-:W-:Y:S01]  /*17c0*/  LDGSTS.E.LTC128B.64 [R18+0x4800], desc[UR24][R14.64], P0 ;  /* 0x048000000e127fae */ /* 0x000fe200081a1618 */
[----:B------:R-:W-:-:S13]  /*17d0*/  LOP3.LUT P0, RZ, R8, 0x8, RZ, 0xc0, !PT ;  /* 0x0000000808ff7812 */ /* 0x000fda000780c0ff */
[----:B------:R3:W-:Y:S01]  /*17e0*/  LDGSTS.E.LTC128B.64 [R18+0x4c00], desc[UR24][R12.64], P0 ;  /* 0x04c000000c127fae */ /* 0x0007e200081a1618 */
[----:B-1----:R-:W-:-:S04]  /*17f0*/  IADD3 R22, P0, PT, R12, UR12, RZ ;  /* 0x0000000c0c167c10 */ /* 0x002fc8000ff1e0ff */
[----:B------:R-:W-:Y:S02]  /*1800*/  IADD3.X R23, PT, PT, R13, UR13, RZ, P0, !PT ;  /* 0x0000000d0d177c10 */ /* 0x000fe400087fe4ff */
[----:B--2---:R-:W-:-:S04]  /*1810*/  IADD3 R20, P0, PT, R22, UR12, RZ ;  /* 0x0000000c16147c10 */ /* 0x004fc8000ff1e0ff */
[----:B------:R-:W-:Y:S02]  /*1820*/  IADD3.X R21, PT, PT, R23, UR13, RZ, P0, !PT ;  /* 0x0000000d17157c10 */ /* 0x000fe400087fe4ff */
[----:B------:R-:W-:Y:S02]  /*1830*/  LOP3.LUT P0, RZ, R10, 0x8, RZ, 0xc0, !PT ;  /* 0x000000080aff7812 */ /* 0x000fe4000780c0ff */
[----:B------:R-:W-:-:S11]  /*1840*/  SHF.R.U32.HI R10, RZ, 0x6, R8 ;  /* 0x00000006ff0a7819 */ /* 0x000fd60000011608 */
[----:B------:R1:W-:Y:S01]  /*1850*/  LDGSTS.E.LTC128B.64 [R17+0x4000], desc[UR24][R22.64], P0 ;  /* 0x0400000016117fae */ /* 0x0003e200081a1618 */
[----:B------:R-:W-:Y:S02]  /*1860*/  LOP3.LUT P0, RZ, R10, 0x8, RZ, 0xc0, !PT ;  /* 0x000000080aff7812 */ /* 0x000fe4000780c0ff */
[--C-:B---3--:R-:W-:Y:S02]  /*1870*/  SHF.R.U32.HI R12, RZ, 0x7, R8.reuse ;  /* 0x00000007ff0c7819 */ /* 0x108fe40000011608 */
[----:B------:R-:W-:-:S09]  /*1880*/  SHF.R.U32.HI R8, RZ, 0x8, R8 ;  /* 0x00000008ff087819 */ /* 0x000fd20000011608 */
[----:B------:R2:W-:Y:S01]  /*1890*/  LDGSTS.E.LTC128B.64 [R17+0x4400], desc[UR24][R20.64], P0 ;  /* 0x0440000014117fae */ /* 0x0005e200081a1618 */
[----:B------:R-:W-:-:S04]  /*18a0*/  IADD3 R18, P0, PT, R20, UR12, RZ ;  /* 0x0000000c14127c10 */ /* 0x000fc8000ff1e0ff */
[----:B------:R-:W-:Y:S02]  /*18b0*/  IADD3.X R19, PT, PT, R21, UR13, RZ, P0, !PT ;  /* 0x0000000d15137c10 */ /* 0x000fe400087fe4ff */
[----:B------:R-:W-:-:S04]  /*18c0*/  IADD3 R10, P0, PT, R18, UR12, RZ ;  /* 0x0000000c120a7c10 */ /* 0x000fc8000ff1e0ff */
[----:B------:R-:W-:Y:S02]  /*18d0*/  IADD3.X R11, PT, PT, R19, UR13, RZ, P0, !PT ;  /* 0x0000000d130b7c10 */ /* 0x000fe400087fe4ff */
[----:B------:R-:W-:-:S13]  /*18e0*/  LOP3.LUT P0, RZ, R12, 0x8, RZ, 0xc0, !PT ;  /* 0x000000080cff7812 */ /* 0x000fda000780c0ff */
[----:B------:R3:W-:Y:S01]  /*18f0*/  LDGSTS.E.LTC128B.64 [R17+0x4800], desc[UR24][R18.64], P0 ;  /* 0x0480000012117fae */ /* 0x0007e200081a1618 */
[----:B------:R-:W-:-:S13]  /*1900*/  LOP3.LUT P0, RZ, R8, 0x8, RZ, 0xc0, !PT ;  /* 0x0000000808ff7812 */ /* 0x000fda000780c0ff */
[----:B------:R-:W-:Y:S01]  /*1910*/  LDGSTS.E.LTC128B.64 [R17+0x4c00], desc[UR24][R10.64], P0 ;  /* 0x04c000000a117fae */ /* 0x000fe200081a1618 */
[----:B------:R-:W-:-:S04]  /*1920*/  ISETP.GT.AND P0, PT, R6, R9, PT ;  /* 0x000000090600720c */ /* 0x000fc80003f04270 */
[----:B------:R-:W-:Y:S02]  /*1930*/  SEL R14, RZ, 0x1, P0 ;  /* 0x00000001ff0e7807 */ /* 0x000fe40000000000 */
[----:B------:R-:W-:-:S04]  /*1940*/  ISETP.GT.AND P0, PT, R4, R9, PT ;  /* 0x000000090400720c */ /* 0x000fc80003f04270 */
[----:B------:R-:W-:Y:S02]  /*1950*/  SEL R12, RZ, 0x1, P0 ;  /* 0x00000001ff0c7807 */ /* 0x000fe40000000000 */
[----:B------:R-:W-:-:S04]  /*1960*/  ISETP.GT.AND P0, PT, R2, R9, PT ;  /* 0x000000090200720c */ /* 0x000fc80003f04270 */
[----:B------:R-:W-:Y:S02]  /*1970*/  SEL R8, RZ, 0x1, P0 ;  /* 0x00000001ff087807 */ /* 0x000fe40000000000 */
[C---:B------:R-:W-:Y:S02]  /*1980*/  LOP3.LUT P0, RZ, R101.reuse, 0xff, R14, 0xc8, !PT ;  /* 0x000000ff65ff7812 */ /* 0x040fe4000780c80e */
[----:B------:R-:W-:Y:S02]  /*1990*/  SEL R14, RZ, 0x1, !P6 ;  /* 0x00000001ff0e7807 */ /* 0x000fe40007000000 */
[----:B------:R-:W-:Y:S02]  /*19a0*/  SEL R13, RZ, 0x2, !P0 ;  /* 0x00000002ff0d7807 */ /* 0x000fe40004000000 */
[----:B------:R-:W-:Y:S02]  /*19b0*/  LOP3.LUT P0, RZ, R101, 0xff, R12, 0xc8, !PT ;  /* 0x000000ff65ff7812 */ /* 0x000fe4000780c80c */
[----:B------:R-:W-:-:S02]  /*19c0*/  ISETP.NE.AND P6, PT, R109, RZ, PT ;  /* 0x000000ff6d00720c */ /* 0x000fc40003fc5270 */
[----:B------:R-:W-:Y:S02]  /*19d0*/  SEL R12, RZ, 0x4, !P0 ;  /* 0x00000004ff0c7807 */ /* 0x000fe40004000000 */
[----:B------:R-:W-:-:S04]  /*19e0*/  LOP3.LUT P0, RZ, R101, 0xff, R8, 0xc8, !PT ;  /* 0x000000ff65ff7812 */ /* 0x000fc8000780c808 */
[----:B------:R-:W-:Y:S02]  /*19f0*/  SEL R8, RZ, 0x8, !P0 ;  /* 0x00000008ff087807 */ /* 0x000fe40004000000 */
[----:B-1----:R-:W-:-:S04]  /*1a00*/  IADD3 R22, P0, PT, R26, UR8, RZ ;  /* 0x000000081a167c10 */ /* 0x002fc8000ff1e0ff */
[----:B------:R-:W-:Y:S02]  /*1a10*/  IADD3.X R23, PT, PT, R27, UR9, RZ, P0, !PT ;  /* 0x000000091b177c10 */ /* 0x000fe400087fe4ff */
[----:B------:R-:W-:Y:S02]  /*1a20*/  CS2R R26, SRZ ;  /* 0x00000000001a7805 */ /* 0x000fe4000001ff00 */
[----:B------:R-:W-:-:S04]  /*1a30*/  ISETP.NE.AND P0, PT, R101, RZ, PT ;  /* 0x000000ff6500720c */ /* 0x000fc80003f05270 */
[----:B------:R-:W-:-:S04]  /*1a40*/  ISETP.LE.OR P0, PT, R9, R6, !P0 ;  /* 0x000000060900720c */ /* 0x000fc80004703670 */
[----:B------:R-:W-:Y:S02]  /*1a50*/  SEL R13, R13, RZ, P0 ;  /* 0x000000ff0d0d7207 */ /* 0x000fe40000000000 */
[----:B------:R-:W-:Y:S02]  /*1a60*/  ISETP.NE.AND P0, PT, R101, RZ, PT ;  /* 0x000000ff6500720c */ /* 0x000fe40003f05270 */
[----:B------:R-:W-:Y:S02]  /*1a70*/  SEL R13, R13, RZ, !P4 ;  /* 0x000000ff0d0d7207 */ /* 0x000fe40006000000 */
[----:B------:R-:W-:-:S04]  /*1a80*/  ISETP.LE.OR P0, PT, R9, R4, !P0 ;  /* 0x000000040900720c */ /* 0x000fc80004703670 */
[----:B------:R-:W-:Y:S02]  /*1a90*/  SEL R12, R12, RZ, P0 ;  /* 0x000000ff0c0c7207 */ /* 0x000fe40000000000 */
[----:B------:R-:W-:Y:S02]  /*1aa0*/  ISETP.NE.AND P0, PT, R101, RZ, PT ;  /* 0x000000ff6500720c */ /* 0x000fe40003f05270 */
[----:B------:R-:W-:Y:S02]  /*1ab0*/  SEL R12, R12, RZ, !P3 ;  /* 0x000000ff0c0c7207 */ /* 0x000fe40005800000 */
[----:B------:R-:W-:-:S04]  /*1ac0*/  ISETP.LE.OR P0, PT, R9, R2, !P0 ;  /* 0x000000020900720c */ /* 0x000fc80004703670 */
[----:B------:R-:W-:Y:S02]  /*1ad0*/  SEL R8, R8, RZ, P0 ;  /* 0x000000ff08087207 */ /* 0x000fe40000000000 */
[----:B------:R-:W-:Y:S02]  /*1ae0*/  ISETP.GE.AND P0, PT, R9, UR19, PT ;  /* 0x0000001309007c0c */ /* 0x000fe4000bf06270 */
[----:B------:R-:W-:Y:S02]  /*1af0*/  SEL R8, R8, RZ, !P2 ;  /* 0x000000ff08087207 */ /* 0x000fe40005000000 */
[----:B------:R-:W-:Y:S02]  /*1b00*/  SEL R13, R13, RZ, !P0 ;  /* 0x000000ff0d0d7207 */ /* 0x000fe40004000000 */
[----:B------:R-:W-:Y:S02]  /*1b10*/  SEL R12, R12, RZ, !P0 ;  /* 0x000000ff0c0c7207 */ /* 0x000fe40004000000 */
[----:B------:R-:W-:-:S02]  /*1b20*/  SEL R8, R8, RZ, !P0 ;  /* 0x000000ff08087207 */ /* 0x000fc40004000000 */
[----:B------:R-:W-:Y:S02]  /*1b30*/  IADD3 R13, PT, PT, R12, R13, R14 ;  /* 0x0000000d0c0d7210 */ /* 0x000fe40007ffe00e */
[----:B------:R-:W-:Y:S01]  /*1b40*/  PLOP3.LUT P0, PT, PT, PT, UP0, 0x40, 0x4 ;  /* 0x000000000004781c */ /* 0x000fe20003f0e808 */
[----:B------:R-:W-:Y:S02]  /*1b50*/  UISETP.GE.AND UP0, UPT, UR30, 0x1, UPT ;  /* 0x000000011e00788c */ /* 0x000fe4000bf06270 */
[----:B------:R-:W-:-:S05]  /*1b60*/  IMAD.IADD R8, R13, 0x1, R8 ;  /* 0x000000010d087824 */ /* 0x000fca00078e0208 */
[----:B------:R-:W-:Y:S02]  /*1b70*/  SEL R9, R8, RZ, !P0 ;  /* 0x000000ff08097207 */ /* 0x000fe40004000000 */
[----:B------:R-:W-:-:S03]  /*1b80*/  ISETP.GT.AND P0, PT, R6, R121, PT ;  /* 0x000000790600720c */ /* 0x000fc60003f04270 */
[----:B------:R-:W-:Y:S01]  /*1b90*/  IMAD.SHL.U32 R8, R9, 0x8, RZ ;  /* 0x0000000809087824 */ /* 0x000fe200078e00ff */
[----:B------:R-:W-:-:S04]  /*1ba0*/  SEL R16, RZ, 0x1, P0 ;  /* 0x00000001ff107807 */ /* 0x000fc80000000000 */
        /* <DEDUP_REMOVED lines=8> */
[----:B------:R-:W-:-:S13]  /*1c30*/  LOP3.LUT P0, RZ, R9, 0x8, RZ, 0xc0, !PT ;  /* 0x0000000809ff7812 */ /* 0x000fda000780c0ff */
[----:B------:R1:W-:Y:S01]  /*1c40*/  LDGSTS.E.LTC128B.64 [R7+0xe180], desc[UR24][R22.64+0x180], P0 ;  /* 0x0e18018016077fae */ /* 0x0003e200081a1618 */
[----:B------:R-:W-:-:S03]  /*1c50*/  ISETP.GT.AND P0, PT, R4, R121, PT ;  /* 0x000000790400720c */ /* 0x000fc60003f04270 */
[----:B------:R-:W0:Y:S01]  /*1c60*/  LDGDEPBAR ;  /* 0x00000000000079af */ /* 0x000e220000000000 */
[----:B--2---:R-:W-:Y:S02]  /*1c70*/  SEL R20, RZ, 0x1, P0 ;  /* 0x00000001ff147807 */ /* 0x004fe40000000000 */
[----:B------:R-:W-:-:S04]  /*1c80*/  ISETP.GT.AND P0, PT, R2, R121, PT ;  /* 0x000000790200720c */ /* 0x000fc80003f04270 */
[----:B---3--:R-:W-:Y:S02]  /*1c90*/  SEL R18, RZ, 0x1, P0 ;  /* 0x00000001ff127807 */ /* 0x008fe40000000000 */
[----:B------:R-:W-:-:S04]  /*1ca0*/  ISETP.GE.AND P0, PT, R122, UR19, PT ;  /* 0x000000137a007c0c */ /* 0x000fc8000bf06270 */
[----:B------:R-:W-:Y:S02]  /*1cb0*/  SEL R15, RZ, 0x2, P0 ;  /* 0x00000002ff0f7807 */ /* 0x000fe40000000000 */
[----:B------:R-:W-:Y:S02]  /*1cc0*/  SEL R14, RZ, 0x4, P0 ;  /* 0x00000004ff0e7807 */ /* 0x000fe40000000000 */
[----:B------:R-:W-:Y:S02]  /*1cd0*/  SEL R13, RZ, 0x8, P0 ;  /* 0x00000008ff0d7807 */ /* 0x000fe40000000000 */
[----:B------:R-:W-:Y:S02]  /*1ce0*/  SEL R12, RZ, 0x100, P0 ;  /* 0x00000100ff0c7807 */ /* 0x000fe40000000000 */
[----:B------:R-:W-:Y:S02]  /*1cf0*/  SEL R9, RZ, 0x200, P0 ;  /* 0x00000200ff097807 */ /* 0x000fe40000000000 */
[----:B------:R-:W-:Y:S01]  /*1d00*/  SEL R8, RZ, 0x400, P0 ;  /* 0x00000400ff087807 */ /* 0x000fe20000000000 */
[----:B------:R-:W-:-:S04]  /*1d10*/  DEPBAR.LE SB0, 0x1 ;  /* 0x000080400000791a */ /* 0x000fc80000000000 */
[----:B-1----:R-:W-:Y:S01]  /*1d20*/  SEL R7, RZ, 0x800, P0 ;  /* 0x00000800ff077807 */ /* 0x002fe20000000000 */
[----:B------:R-:W-:Y:S01]  /*1d30*/  BAR.SYNC.DEFER_BLOCKING 0x0 ;  /* 0x0000000000007b1d */ /* 0x000fe20000010000 */
[----:B------:R-:W-:Y:S02]  /*1d40*/  ISETP.LT.AND P0, PT, R5, UR14, !P0 ;  /* 0x0000000e05007c0c */ /* 0x000fe4000c701270 */
[----:B------:R-:W-:Y:S02]  /*1d50*/  SEL R8, R8, RZ, !P6 ;  /* 0x000000ff08087207 */ /* 0x000fe40007000000 */
[----:B------:R-:W-:Y:S02]  /*1d60*/  SEL R5, RZ, 0x1, !P0 ;  /* 0x00000001ff057807 */ /* 0x000fe40004000000 */
[----:B------:R-:W-:Y:S02]  /*1d70*/  LOP3.LUT P0, RZ, R101, 0xff, R16, 0xc8, !PT ;  /* 0x000000ff65ff7812 */ /* 0x000fe4000780c810 */
[----:B------:R-:W-:-:S02]  /*1d80*/  SEL R7, R7, RZ, !P1 ;  /* 0x000000ff07077207 */ /* 0x000fc40004800000 */
[----:B------:R-:W-:Y:S02]  /*1d90*/  SEL R17, RZ, 0x2, !P0 ;  /* 0x00000002ff117807 */ /* 0x000fe40004000000 */
[C---:B------:R-:W-:Y:S02]  /*1da0*/  LOP3.LUT P0, RZ, R101.reuse, 0xff, R20, 0xc8, !PT ;  /* 0x000000ff65ff7812 */ /* 0x040fe4000780c814 */
[----:B------:R-:W-:Y:S02]  /*1db0*/  CS2R R20, SRZ ;  /* 0x0000000000147805 */ /* 0x000fe4000001ff00 */
[----:B------:R-:W-:Y:S02]  /*1dc0*/  SEL R16, RZ, 0x4, !P0 ;  /* 0x00000004ff107807 */ /* 0x000fe40004000000 */
[----:B------:R-:W-:-:S04]  /*1dd0*/  LOP3.LUT P0, RZ, R101, 0xff, R18, 0xc8, !PT ;  /* 0x000000ff65ff7812 */ /* 0x000fc8000780c812 */
[----:B------:R-:W-:Y:S02]  /*1de0*/  SEL R18, RZ, 0x8, !P0 ;  /* 0x00000008ff127807 */ /* 0x000fe40004000000 */
[----:B------:R-:W-:-:S04]  /*1df0*/  ISETP.NE.AND P0, PT, R101, RZ, PT ;  /* 0x000000ff6500720c */ /* 0x000fc80003f05270 */
[----:B------:R-:W-:-:S04]  /*1e00*/  ISETP.LE.OR P0, PT, R121, R6, !P0 ;  /* 0x000000067900720c */ /* 0x000fc80004703670 */
[----:B------:R-:W-:Y:S02]  /*1e10*/  SEL R6, R17, RZ, P0 ;  /* 0x000000ff11067207 */ /* 0x000fe40000000000 */
[----:B------:R-:W-:-:S04]  /*1e20*/  ISETP.NE.AND P0, PT, R101, RZ, PT ;  /* 0x000000ff6500720c */ /* 0x000fc80003f05270 */
[----:B------:R-:W-:Y:S02]  /*1e30*/  ISETP.LE.OR P0, PT, R121, R4, !P0 ;  /* 0x000000047900720c */ /* 0x000fe40004703670 */
[----:B------:R-:W-:Y:S02]  /*1e40*/  SEL R4, R6, RZ, !P4 ;  /* 0x000000ff06047207 */ /* 0x000fe40006000000 */
[----:B------:R-:W1:Y:S01]  /*1e50*/  SHFL.IDX PT, R6, R3, RZ, 0x1f ;  /* 0x00001fff03067589 */ /* 0x000e6200000e0000 */
[----:B------:R-:W-:Y:S02]  /*1e60*/  SEL R16, R16, RZ, P0 ;  /* 0x000000ff10107207 */ /* 0x000fe40000000000 */
[----:B------:R-:W-:Y:S02]  /*1e70*/  ISETP.NE.AND P0, PT, R101, RZ, PT ;  /* 0x000000ff6500720c */ /* 0x000fe40003f05270 */
[----:B------:R-:W-:Y:S02]  /*1e80*/  SEL R16, R16, RZ, !P3 ;  /* 0x000000ff10107207 */ /* 0x000fe40005800000 */
[----:B------:R-:W-:-:S02]  /*1e90*/  ISETP.LE.OR P0, PT, R121, R2, !P0 ;  /* 0x000000027900720c */ /* 0x000fc40004703670 */
[----:B------:R-:W-:Y:S02]  /*1ea0*/  ISETP.NE.AND P4, PT, R111, RZ, PT ;  /* 0x000000ff6f00720c */ /* 0x000fe40003f85270 */
[----:B------:R-:W-:Y:S02]  /*1eb0*/  SEL R18, R18, RZ, P0 ;  /* 0x000000ff12127207 */ /* 0x000fe40000000000 */
[----:B------:R-:W-:Y:S02]  /*1ec0*/  IADD3 R132, P0, PT, R22, UR8, RZ ;  /* 0x0000000816847c10 */ /* 0x000fe4000ff1e0ff */
[----:B------:R-:W-:Y:S02]  /*1ed0*/  SEL R18, R18, RZ, !P2 ;  /* 0x000000ff12127207 */ /* 0x000fe40005000000 */
[----:B------:R-:W-:Y:S02]  /*1ee0*/  IADD3.X R131, PT, PT, R23, UR9, RZ, P0, !PT ;  /* 0x0000000917837c10 */ /* 0x000fe400087fe4ff */
[----:B------:R-:W-:-:S02]  /*1ef0*/  CS2R R22, SRZ ;  /* 0x0000000000167805 */ /* 0x000fc4000001ff00 */
[----:B------:R-:W-:Y:S02]  /*1f00*/  ISETP.GE.AND P0, PT, R121, UR19, PT ;  /* 0x0000001379007c0c */ /* 0x000fe4000bf06270 */
[----:B------:R-:W-:Y:S02]  /*1f10*/  ISETP.NE.AND P2, PT, R113, RZ, PT ;  /* 0x000000ff7100720c */ /* 0x000fe40003f45270 */
[----:B------:R-:W-:Y:S02]  /*1f20*/  SEL R4, R4, RZ, !P0 ;  /* 0x000000ff04047207 */ /* 0x000fe40004000000 */
[----:B-1----:R-:W-:Y:S02]  /*1f30*/  R2UR UR4, R6 ;  /* 0x00000000060472ca */ /* 0x002fe400000e0000 */
[----:B------:R-:W-:Y:S02]  /*1f40*/  SEL R17, R16, RZ, !P0 ;  /* 0x000000ff10117207 */ /* 0x000fe40004000000 */
[----:B------:R-:W-:-:S02]  /*1f50*/  SEL R105, R18, RZ, !P0 ;  /* 0x000000ff12697207 */ /* 0x000fc40004000000 */
[----:B------:R-:W-:Y:S02]  /*1f60*/  CS2R R18, SRZ ;  /* 0x0000000000127805 */ /* 0x000fe4000001ff00 */
[----:B------:R-:W-:Y:S02]  /*1f70*/  IADD3 R128, P0, PT, R10, UR10, RZ ;  /* 0x0000000a0a807c10 */ /* 0x000fe4000ff1e0ff */
[----:B------:R-:W-:Y:S02]  /*1f80*/  SEL R14, R14, RZ, !P2 ;  /* 0x000000ff0e0e7207 */ /* 0x000fe40005000000 */
[----:B------:R-:W-:Y:S02]  /*1f90*/  IADD3.X R129, PT, PT, R11, UR11, RZ, P0, !PT ;  /* 0x0000000b0b817c10 */ /* 0x000fe400087fe4ff */
[----:B------:R-:W-:Y:S01]  /*1fa0*/  ISETP.NE.AND P0, PT, R114, RZ, PT ;  /* 0x000000ff7200720c */ /* 0x000fe20003f05270 */
[----:B------:R-:W-:Y:S01]  /*1fb0*/  USHF.R.S32.HI UR33, URZ, 0x1f, UR4 ;  /* 0x0000001fff217899 */ /* 0x000fe20008011404 */
[----:B------:R-:W-:-:S02]  /*1fc0*/  ISETP.NE.AND P3, PT, R112, RZ, PT ;  /* 0x000000ff7000720c */ /* 0x000fc40003f65270 */
[----:B------:R-:W-:Y:S01]  /*1fd0*/  SEL R10, R15, RZ, !P0 ;  /* 0x000000ff0f0a7207 */ /* 0x000fe20004000000 */
[----:B------:R-:W-:Y:S01]  /*1fe0*/  ULEA.HI UR33, UR33, UR4, URZ, 0x3 ;  /* 0x0000000421217291 */ /* 0x000fe2000f8f18ff */
[----:B------:R-:W-:Y:S02]  /*1ff0*/  SEL R2, RZ, 0x1, !P5 ;  /* 0x00000001ff027807 */ /* 0x000fe40006800000 */
[----:B------:R-:W-:Y:S01]  /*2000*/  IADD3 R5, PT, PT, R14, R10, R5 ;  /* 0x0000000a0e057210 */ /* 0x000fe20007ffe005 */
[----:B------:R-:W-:Y:S01]  /*2010*/  ULOP3.LUT UR23, UR33, 0xfff8, URZ, 0xc0, !UPT ;  /* 0x0000fff821177892 */ /* 0x000fe2000f8ec0ff */
[----:B------:R-:W-:Y:S02]  /*2020*/  ISETP.NE.AND P5, PT, R110, RZ, PT ;  /* 0x000000ff6e00720c */ /* 0x000fe40003fa5270 */
[----:B------:R-:W-:Y:S02]  /*2030*/  CS2R R14, SRZ ;  /* 0x00000000000e7805 */ /* 0x000fe4000001ff00 */
[----:B------:R-:W-:Y:S01]  /*2040*/  SEL R10, R13, RZ, !P3 ;  /* 0x000000ff0d0a7207 */ /* 0x000fe20005800000 */
[----:B------:R-:W-:Y:S01]  /*2050*/  UIADD3 UR23, UPT, UPT, UR4, -UR23, URZ ;  /* 0x8000001704177290 */ /* 0x000fe2000fffe0ff */
[----:B------:R-:W-:Y:S01]  /*2060*/  SEL R12, R12, RZ, !P4 ;  /* 0x000000ff0c0c7207 */ /* 0x000fe20006000000 */
[----:B------:R-:W-:Y:S01]  /*2070*/  USHF.R.S32.HI UR33, URZ, 0x3, UR33 ;  /* 0x00000003ff217899 */ /* 0x000fe20008011421 */
[----:B------:R-:W-:Y:S01]  /*2080*/  SEL R104, R9, RZ, !P5 ;  /* 0x000000ff09687207 */ /* 0x000fe20006800000 */
[----:B------:R-:W-:Y:S01]  /*2090*/  UPRMT UR4, UR23, 0x8880, URZ ;  /* 0x0000888017047896 */ /* 0x000fe200080000ff */
[----:B------:R-:W-:-:S02]  /*20a0*/  IADD3 R5, PT, PT, R12, R10, R5 ;  /* 0x0000000a0c057210 */ /* 0x000fc40007ffe005 */
[----:B------:R-:W-:Y:S02]  /*20b0*/  CS2R R12, SRZ ;  /* 0x00000000000c7805 */ /* 0x000fe4000001ff00 */
[----:B------:R-:W-:Y:S01]  /*20c0*/  SHF.R.U32.HI R6, RZ, 0x3, R107 ;  /* 0x00000003ff067819 */ /* 0x000fe2000001166b */
[----:B------:R-:W-:Y:S01]  /*20d0*/  UPRMT UR4, UR4, 0x7710, URZ ;  /* 0x0000771004047896 */ /* 0x000fe200080000ff */
[----:B------:R-:W-:Y:S01]  /*20e0*/  IADD3 R104, PT, PT, R8, R104, R5 ;  /* 0x0000006808687210 */ /* 0x000fe20007ffe005 */
[----:B------:R-:W-:Y:S01]  /*20f0*/  IMAD.SHL.U32 R5, R103, 0x10, RZ ;  /* 0x0000001067057824 */ /* 0x000fe200078e00ff */
[----:B------:R-:W-:Y:S01]  /*2100*/  LOP3.LUT R85, R6, 0x7, R103, 0x78, !PT ;  /* 0x0000000706557812 */ /* 0x000fe200078e7867 */
[----:B------:R-:W-:Y:S01]  /*2110*/  USHF.R.U32.HI UR14, URZ, 0xd, UR4 ;  /* 0x0000000dff0e7899 */ /* 0x000fe20008011604 */
[----:B------:R-:W-:Y:S01]  /*2120*/  IADD3 R2, PT, PT, R17, R4, R2 ;  /* 0x0000000411027210 */ /* 0x000fe20007ffe002 */
[----:B------:R-:W-:Y:S01]  /*2130*/  IMAD.IADD R104, R104, 0x1, R7 ;  /* 0x0000000168687824 */ /* 0x000fe200078e0207 */
[----:B------:R-:W-:Y:S01]  /*2140*/  LOP3.LUT R5, R5, 0x70, RZ, 0xc0, !PT ;  /* 0x0000007005057812 */ /* 0x000fe200078ec0ff */
[----:B------:R-:W-:Y:S01]  /*2150*/  ULOP3.LUT UR14, UR14, 0x3, URZ, 0xc0, !UPT ;  /* 0x000000030e0e7892 */ /* 0x000fe2000f8ec0ff */
[----:B------:R-:W-:Y:S01]  /*2160*/  IMAD R85, R6, 0x20, R85 ;  /* 0x0000002006557824 */ /* 0x000fe200078e0255 */
[----:B------:R-:W-:Y:S01]  /*2170*/  CS2R R16, SRZ ;  /* 0x0000000000107805 */ /* 0x000fe2000001ff00 */
[----:B------:R-:W-:Y:S01]  /*2180*/  IMAD.IADD R105, R2, 0x1, R105 ;  /* 0x0000000102697824 */ /* 0x000fe200078e0269 */
[----:B------:R-:W-:Y:S01]  /*2190*/  UIADD3 UR14, UPT, UPT, UR23, UR14, URZ ;  /* 0x0000000e170e7290 */ /* 0x000fe2000fffe0ff */
[----:B------:R-:W-:Y:S01]  /*21a0*/  IMAD R84, R6, 0x400, R5 ;  /* 0x0000040006547824 */ /* 0x000fe200078e0205 */
[----:B------:R-:W-:-:S02]  /*21b0*/  CS2R R10, SRZ ;  /* 0x00000000000a7805 */ /* 0x000fc4000001ff00 */
[----:B------:R-:W-:Y:S01]  /*21c0*/  CS2R R8, SRZ ;  /* 0x0000000000087805 */ /* 0x000fe2000001ff00 */
[----:B------:R-:W-:Y:S01]  /*21d0*/  ULOP3.LUT UR4, UR14, 0xfffc, URZ, 0xc0, !UPT ;  /* 0x0000fffc0e047892 */ /* 0x000fe2000f8ec0ff */
[----:B------:R-:W-:Y:S01]  /*21e0*/  CS2R R6, SRZ ;  /* 0x0000000000067805 */ /* 0x000fe2000001ff00 */
[----:B------:R-:W-:Y:S01]  /*21f0*/  UPRMT UR14, UR14, 0x8880, URZ ;  /* 0x000088800e0e7896 */ /* 0x000fe200080000ff */
[----:B------:R-:W-:Y:S01]  /*2200*/  CS2R R4, SRZ ;  /* 0x0000000000047805 */ /* 0x000fe2000001ff00 */
[----:B------:R-:W-:Y:S01]  /*2210*/  UIADD3 UR4, UPT, UPT, URZ, -UR4, URZ ;  /* 0x80000004ff047290 */ /* 0x000fe2000fffe0ff */
[----:B------:R-:W-:Y:S01]  /*2220*/  LEA R85, R85, UR5, 0x4 ;  /* 0x0000000555557c11 */ /* 0x000fe2000f8e20ff */
[----:B------:R-:W-:Y:S02]  /*2230*/  USHF.R.S32.HI UR14, URZ, 0x2, UR14 ;  /* 0x00000002ff0e7899 */ /* 0x000fe4000801140e */
[----:B------:R-:W-:Y:S02]  /*2240*/  UPRMT UR4, UR4, 0x7710, URZ ;  /* 0x0000771004047896 */ /* 0x000fe400080000ff */
[----:B------:R-:W-:-:S02]  /*2250*/  UPRMT UR31, UR14, 0x9910, URZ ;  /* 0x000099100e1f7896 */ /* 0x000fc400080000ff */
[----:B------:R-:W-:-:S04]  /*2260*/  UIADD3 UR4, UPT, UPT, UR23, UR4, URZ ;  /* 0x0000000417047290 */ /* 0x000fc8000fffe0ff */
[----:B------:R-:W-:-:S04]  /*2270*/  ULOP3.LUT UR32, UR4, 0xffff, URZ, 0xc0, !UPT ;  /* 0x0000ffff04207892 */ /* 0x000fc8000f8ec0ff */
[----:B------:R-:W-:Y:S01]  /*2280*/  UPRMT UR32, UR32, 0x8880, URZ ;  /* 0x0000888020207896 */ /* 0x000fe200080000ff */
[----:B------:R-:W-:Y:S11]  /*2290*/  BRA.U !UP0, `(.L_x_3) ;  /* 0x0000001508a87547 */ /* 0x000ff6000b800000 */
[----:B------:R-:W-:Y:S01]  /*22a0*/  UPRMT UR4, UR4, 0x8880, URZ ;  /* 0x0000888004047896 */ /* 0x000fe200080000ff */
[----:B------:R-:W1:Y:S01]  /*22b0*/  S2UR UR34, SR_CgaCtaId ;  /* 0x00000000002279c3 */ /* 0x000e620000008800 */
[----:B------:R-:W-:Y:S01]  /*22c0*/  IMAD.SHL.U32 R2, R3, 0x10, RZ ;  /* 0x0000001003027824 */ /* 0x000fe200078e00ff */
[----:B------:R-:W-:Y:S01]  /*22d0*/  SHF.R.U32.HI R106, RZ, 0x1, R103 ;  /* 0x00000001ff6a7819 */ /* 0x000fe20000011667 */
[----:B------:R-:W-:Y:S01]  /*22e0*/  IMAD.SHL.U32 R69, R103, 0x80, RZ ;  /* 0x0000008067457824 */ /* 0x000fe200078e00ff */
[----:B------:R-:W-:Y:S01]  /*22f0*/  USHF.R.U32.HI UR21, URZ, UR6, UR22 ;  /* 0x00000006ff157299 */ /* 0x000fe20008011616 */
[----:B------:R-:W-:Y:S01]  /*2300*/  IMAD R55, R3, 0xe, R0 ;  /* 0x0000000e03377824 */ /* 0x000fe200078e0200 */
[----:B------:R-:W-:Y:S01]  /*2310*/  ULEA UR6, UR33, UR4, 0x6 ;  /* 0x0000000421067291 */ /* 0x000fe2000f8e30ff */
[C---:B------:R-:W-:Y:S01]  /*2320*/  IMAD.SHL.U32 R71, R103.reuse, 0x2, RZ ;  /* 0x0000000267477824 */ /* 0x040fe200078e00ff */
[----:B------:R-:W-:Y:S01]  /*2330*/  LOP3.LUT R0, R2, 0x600, R69, 0xf8, !PT ;  /* 0x0000060002007812 */ /* 0x000fe200078ef845 */
[----:B------:R-:W-:Y:S01]  /*2340*/  ULEA UR5, UR33, UR31, 0x5 ;  /* 0x0000001f21057291 */ /* 0x000fe2000f8e28ff */
[C---:B------:R-:W-:Y:S01]  /*2350*/  LOP3.LUT R2, R103.reuse, 0x8, RZ, 0xc0, !PT ;  /* 0x0000000867027812 */ /* 0x040fe200078ec0ff */
[----:B------:R-:W2:Y:S01]  /*2360*/  LDCU UR4, c[0x0][0x3d4] ;  /* 0x00007a80ff0477ac */ /* 0x000ea20008000800 */
[----:B------:R-:W-:Y:S01]  /*2370*/  SHF.R.U32.HI R3, RZ, 0x2, R103 ;  /* 0x00000002ff037819 */ /* 0x000fe20000011667 */
[----:B------:R-:W-:Y:S01]  /*2380*/  IMAD.U32 R69, RZ, RZ, UR20 ;  /* 0x00000014ff457e24 */ /* 0x000fe2000f8e00ff */
[----:B------:R-:W-:Y:S01]  /*2390*/  LOP3.LUT R116, R106, 0x8, RZ, 0xc0, !PT ;  /* 0x000000086a747812 */ /* 0x000fe200078ec0ff */
[----:B------:R-:W-:Y:S01]  /*23a0*/  USHF.L.U32 UR6, UR6, 0x5, URZ ;  /* 0x0000000506067899 */ /* 0x000fe200080006ff */
[----:B------:R-:W-:Y:S01]  /*23b0*/  LOP3.LUT R3, R2, 0x1, R3, 0xf8, !PT ;  /* 0x0000000102037812 */ /* 0x000fe200078ef803 */
[----:B------:R-:W-:Y:S01]  /*23c0*/  IMAD.U32 R100, RZ, RZ, UR21 ;  /* 0x00000015ff647e24 */ /* 0x000fe2000f8e00ff */
[----:B------:R-:W-:Y:S01]  /*23d0*/  LOP3.LUT R116, R116, 0x6, R71, 0xf8, !PT ;  /* 0x0000000674747812 */ /* 0x000fe200078ef847 */
[----:B------:R-:W-:Y:S01]  /*23e0*/  USHF.L.U32 UR5, UR5, 0x8, URZ ;  /* 0x0000000805057899 */ /* 0x000fe200080006ff */
[C---:B------:R-:W-:Y:S01]  /*23f0*/  LOP3.LUT R107, R103.reuse, 0x1f, RZ, 0xc0, !PT ;  /* 0x0000001f676b7812 */ /* 0x040fe200078ec0ff */
[----:B------:R-:W-:Y:S01]  /*2400*/  ULEA UR6, UR6, UR18, 0x3 ;  /* 0x0000001206067291 */ /* 0x000fe2000f8e18ff */
[----:B------:R-:W-:Y:S01]  /*2410*/  LOP3.LUT R116, R0, R3, R116, 0xf6, !PT ;  /* 0x0000000300747212 */ /* 0x000fe200078ef674 */
[----:B------:R-:W-:Y:S01]  /*2420*/  IMAD.SHL.U32 R3, R103, 0x10, RZ ;  /* 0x0000001067037824 */ /* 0x000fe200078e00ff */
[----:B------:R-:W-:Y:S01]  /*2430*/  SHF.R.U32.HI R0, RZ, 0x3, R107 ;  /* 0x00000003ff007819 */ /* 0x000fe2000001166b */
[----:B------:R-:W-:Y:S01]  /*2440*/  UIADD3 UR29, UPT, UPT, UR18, 0x8000, URZ ;  /* 0x00008000121d7890 */ /* 0x000fe2000fffe0ff */
[----:B------:R-:W-:Y:S01]  /*2450*/  IMAD R102, R69, 0x40, R102 ;  /* 0x0000004045667824 */ /* 0x000fe200078e0266 */
[----:B------:R-:W-:Y:S01]  /*2460*/  UIADD3 UR30, UPT, UPT, UR30, -0x2, URZ ;  /* 0xfffffffe1e1e7890 */ /* 0x000fe2000fffe0ff */
[----:B------:R-:W-:Y:S01]  /*2470*/  IMAD R100, R100, 0x80, R55 ;  /* 0x0000008064647824 */ /* 0x000fe200078e0237 */
[----:B------:R-:W-:Y:S01]  /*2480*/  UMOV UR18, 0x400 ;  /* 0x0000040000127882 */ /* 0x000fe20000000000 */
[----:B------:R-:W-:Y:S01]  /*2490*/  LOP3.LUT R3, R3, 0x70, RZ, 0xc0, !PT ;  /* 0x0000007003037812 */ /* 0x000fe200078ec0ff */
[----:B-1----:R-:W-:Y:S01]  /*24a0*/  ULEA UR18, UR34, UR18, 0x18 ;  /* 0x0000001222127291 */ /* 0x002fe2000f8ec0ff */
[----:B------:R-:W-:Y:S01]  /*24b0*/  LOP3.LUT R55, R0, 0x7, R103, 0x78, !PT ;  /* 0x0000000700377812 */ /* 0x000fe200078e7867 */
[----:B--2---:R-:W-:Y:S01]  /*24c0*/  VIADD R120, R102, UR4 ;  /* 0x0000000466787c36 */ /* 0x004fe20008000000 */
[----:B------:R-:W1:Y:S01]  /*24d0*/  LDS.128 R76, [R85+UR5+0x80] ;  /* 0x00008005554c7984 */ /* 0x000e620008000c00 */
[C---:B------:R-:W-:Y:S01]  /*24e0*/  IMAD R2, R0.reuse, 0x400, R3 ;  /* 0x0000040000027824 */ /* 0x040fe200078e0203 */
[----:B------:R-:W-:Y:S01]  /*24f0*/  UIADD3 UR4, UPT, UPT, UR18, 0xc000, URZ ;  /* 0x0000c00012047890 */ /* 0x000fe2000fffe0ff */
[----:B------:R-:W-:Y:S01]  /*2500*/  IMAD R0, R0, 0x20, R55 ;  /* 0x0000002000007824 */ /* 0x000fe200078e0237 */
[----:B------:R2:W3:Y:S01]  /*2510*/  LDS.128 R72, [R85+UR5] ;  /* 0x0000000555487984 */ /* 0x0004e20008000c00 */
[----:B------:R-:W-:Y:S01]  /*2520*/  VIADD R86, R102, 0x30 ;  /* 0x0000003066567836 */ /* 0x000fe20000000000 */
[----:B------:R-:W-:Y:S01]  /*2530*/  ISETP.NE.AND P0, PT, RZ, UR30, PT ;  /* 0x0000001eff007c0c */ /* 0x000fe2000bf05270 */
[----:B------:R-:W-:Y:S01]  /*2540*/  IMAD.SHL.U32 R116, R116, 0x8, RZ ;  /* 0x0000000874747824 */ /* 0x000fe200078e00ff */
[----:B------:R-:W1:Y:S01]  /*2550*/  LDS.128 R80, [R84+UR6+0x80] ;  /* 0x0000800654507984 */ /* 0x000e620008000c00 */
[----:B------:R-:W-:-:S02]  /*2560*/  SHF.R.U32.HI R124, RZ, 0x3, R103 ;  /* 0x00000003ff7c7819 */ /* 0x000fc40000011667 */
[----:B------:R-:W-:Y:S02]  /*2570*/  CS2R R54, SRZ ;  /* 0x0000000000367805 */ /* 0x000fe4000001ff00 */
[----:B------:R-:W-:Y:S01]  /*2580*/  SEL R105, R105, RZ, P0 ;  /* 0x000000ff69697207 */ /* 0x000fe20000000000 */
[----:B------:R4:W1:Y:S01]  /*2590*/  LDS.128 R68, [R84+UR6] ;  /* 0x0000000654447984 */ /* 0x0008620008000c00 */
[----:B------:R-:W-:Y:S01]  /*25a0*/  SEL R104, R104, RZ, P0 ;  /* 0x000000ff68687207 */ /* 0x000fe20000000000 */
[----:B------:R-:W-:Y:S01]  /*25b0*/  VIADD R119, R120, 0x10 ;  /* 0x0000001078777836 */ /* 0x000fe20000000000 */
[----:B------:R-:W-:Y:S01]  /*25c0*/  LOP3.LUT R123, R124, 0x4, RZ, 0xc0, !PT ;  /* 0x000000047c7b7812 */ /* 0x000fe200078ec0ff */
[----:B------:R-:W-:Y:S01]  /*25d0*/  VIADD R118, R120, 0x20 ;  /* 0x0000002078767836 */ /* 0x000fe20000000000 */
[----:B------:R-:W-:Y:S01]  /*25e0*/  LOP3.LUT R3, R2, 0x40, RZ, 0x3c, !PT ;  /* 0x0000004002037812 */ /* 0x000fe200078e3cff */
[----:B------:R-:W-:Y:S01]  /*25f0*/  VIADD R117, R120, 0x30 ;  /* 0x0000003078757836 */ /* 0x000fe20000000000 */
[----:B------:R-:W-:Y:S01]  /*2600*/  LOP3.LUT R115, R116, 0x8, RZ, 0x3c, !PT ;  /* 0x0000000874737812 */ /* 0x000fe200078e3cff */
[----:B------:R-:W-:Y:S01]  /*2610*/  UMOV UR28, URZ ;  /* 0x000000ff001c7c82 */ /* 0x000fe20008000000 */
[----:B------:R-:W-:Y:S01]  /*2620*/  LEA R0, R0, UR4, 0x4 ;  /* 0x0000000400007c11 */ /* 0x000fe2000f8e20ff */
[----:B------:R-:W-:Y:S01]  /*2630*/  UMOV UR27, 0x2 ;  /* 0x00000002001b7882 */ /* 0x000fe20000000000 */
[----:B------:R-:W-:Y:S01]  /*2640*/  LEA R125, R125, UR4, 0x3 ;  /* 0x000000047d7d7c11 */ /* 0x000fe2000f8e18ff */
[----:B------:R-:W-:Y:S01]  /*2650*/  UMOV UR26, 0x4000 ;  /* 0x00004000001a7882 */ /* 0x000fe20000000000 */
[----:B------:R-:W-:Y:S01]  /*2660*/  ISETP.GE.AND P6, PT, R86, UR15, PT ;  /* 0x0000000f56007c0c */ /* 0x000fe2000bfc6270 */
[----:B------:R-:W1:Y:S01]  /*2670*/  LDCU UR14, c[0x0][0x380] ;  /* 0x00007000ff0e77ac */ /* 0x000e620008000800 */
[----:B--2---:R-:W-:Y:S01]  /*2680*/  VIADD R85, R102, 0x20 ;  /* 0x0000002066557836 */ /* 0x004fe20000000000 */
[----:B------:R-:W-:Y:S01]  /*2690*/  UMOV UR23, 0xffffc000 ;  /* 0xffffc00000177882 */ /* 0x000fe20000000000 */
[----:B------:R-:W-:-:S03]  /*26a0*/  UMOV UR22, 0x4000 ;  /* 0x0000400000167882 */ /* 0x000fc60000000000 */
[----:B------:R-:W-:Y:S01]  /*26b0*/  ISETP.GE.AND P5, PT, R85, UR15, PT ;  /* 0x0000000f55007c0c */ /* 0x000fe2000bfa6270 */
[----:B----4-:R-:W-:-:S05]  /*26c0*/  VIADD R84, R102, 0x10 ;  /* 0x0000001066547836 */ /* 0x010fca0000000000 */
[----:B------:R-:W-:-:S13]  /*26d0*/  ISETP.GE.AND P4, PT, R84, UR15, PT ;  /* 0x0000000f54007c0c */ /* 0x000fda000bf86270 */
.L_x_4:
[----:B------:R-:W-:-:S04]  /*26e0*/  DEPBAR.LE SB5, 0xc ;  /* 0x0000d3000000791a */ /* 0x000fc80000000000 */
[C---:B-1-3--:R-:W5:Y:S01]  /*26f0*/  DMMA.8x8x4 R4, R68.reuse, R72, R4 ;  /* 0x000000484404723f */ /* 0x04af620000000004 */
[----:B--2---:R-:W-:Y:S01]  /*2700*/  LDS.128 R92, [R2+UR6+0x1000] ;  /* 0x00100006025c7984 */ /* 0x004fe20008000c00 */
[----:B------:R-:W-:Y:S02]  /*2710*/  UIADD3 UR28, UPT, UPT, UR28, 0x1, URZ ;  /* 0x000000011c1c7890 */ /* 0x000fe4000fffe0ff */
[----:B------:R-:W-:Y:S01]  /*2720*/  IADD3 R138, P0, PT, R128, UR12, RZ ;  /* 0x0000000c808a7c10 */ /* 0x000fe2000ff1e0ff */
[----:B------:R-:W-:Y:S01]  /*2730*/  IMAD.MOV.U32 R135, RZ, RZ, R131 ;  /* 0x000000ffff877224 */ /* 0x000fe200078e0083 */
[----:B------:R-:W-:Y:S01]  /*2740*/  UISETP.NE.AND UP0, UPT, UR28, 0x3, UPT ;  /* 0x000000031c00788c */ /* 0x000fe2000bf05270 */
[----:B------:R-:W-:Y:S01]  /*2750*/  VIADD R127, R2, UR6 ;  /* 0x00000006027f7c36 */ /* 0x000fe20008000000 */
[----:B------:R-:W-:Y:S01]  /*2760*/  IADD3.X R139, PT, PT, R129, UR13, RZ, P0, !PT ;  /* 0x0000000d818b7c10 */ /* 0x000fe200087fe4ff */
[----:B------:R-:W1:Y:S01]  /*2770*/  LDS.128 R84, [R0+UR5+0x800] ;  /* 0x0008000500547984 */ /* 0x000e620008000c00 */
[----:B------:R-:W-:Y:S01]  /*2780*/  VIADD R131, R116, UR29 ;  /* 0x0000001d74837c36 */ /* 0x000fe20008000000 */
[----:B------:R-:W-:Y:S01]  /*2790*/  USEL UR35, UR23, 0x2000, !UP0 ;  /* 0x0000200017237887 */ /* 0x000fe2000c000000 */
[----:B------:R-:W-:Y:S01]  /*27a0*/  VIADD R126, R0, UR5 ;  /* 0x00000005007e7c36 */ /* 0x000fe20008000000 */
[----:B------:R-:W-:Y:S01]  /*27b0*/  USEL UR34, UR22, 0xffff8000, UP0 ;  /* 0xffff800016227887 */ /* 0x000fe20008000000 */
[----:B------:R-:W-:Y:S01]  /*27c0*/  IMAD.MOV.U32 R134, RZ, RZ, R132 ;  /* 0x000000ffff867224 */ /* 0x000fe200078e0084 */
[----:B------:R-:W-:Y:S01]  /*27d0*/  ISETP.NE.AND P1, PT, R101, RZ, PT ;  /* 0x000000ff6500720c */ /* 0x000fe20003f25270 */
[C---:B------:R-:W5:Y:S01]  /*27e0*/  DMMA.8x8x4 R8, R68.reuse, R74, R8 ;  /* 0x0000004a4408723f */ /* 0x040f620000000008 */
[----:B------:R-:W1:Y:S01]  /*27f0*/  LDS.128 R88, [R0+UR5+0x880] ;  /* 0x0008800500587984 */ /* 0x000e620008000c00 */
[----:B------:R-:W-:Y:S02]  /*2800*/  UIADD3 UR27, UPT, UPT, UR27, 0x1, URZ ;  /* 0x000000011b1b7890 */ /* 0x000fe4000fffe0ff */
[C---:B------:R-:W-:Y:S01]  /*2810*/  IMAD.SHL.U32 R130, R104.reuse, 0x8, RZ ;  /* 0x0000000868827824 */ /* 0x040fe200078e00ff */
[----:B------:R-:W-:Y:S01]  /*2820*/  USEL UR28, UR28, URZ, UP0 ;  /* 0x000000ff1c1c7287 */ /* 0x000fe20008000000 */
[----:B------:R-:W-:Y:S01]  /*2830*/  IMAD.SHL.U32 R132, R104, 0x4, RZ ;  /* 0x0000000468847824 */ /* 0x000fe200078e00ff */
[----:B------:R-:W-:Y:S01]  /*2840*/  UISETP.NE.AND UP1, UPT, UR27, 0x3, UPT ;  /* 0x000000031b00788c */ /* 0x000fe2000bf25270 */
[----:B------:R-:W-:Y:S01]  /*2850*/  VIADD R121, R121, 0x10 ;  /* 0x0000001079797836 */ /* 0x000fe20000000000 */
[----:B------:R-:W2:Y:S01]  /*2860*/  LDS.128 R96, [R2+UR6+0x1080] ;  /* 0x0010800602607984 */ /* 0x000ea20008000c00 */
[----:B------:R-:W-:Y:S01]  /*2870*/  LOP3.LUT P0, RZ, R130, 0x8, RZ, 0xc0, !PT ;  /* 0x0000000882ff7812 */ /* 0x000fe2000780c0ff */
[----:B------:R-:W-:Y:S01]  /*2880*/  VIADD R130, R125, UR26 ;  /* 0x0000001a7d827c36 */ /* 0x000fe20008000000 */
[----:B------:R-:W-:Y:S01]  /*2890*/  UISETP.GT.AND UP0, UPT, UR30, -0x1, UPT ;  /* 0xffffffff1e00788c */ /* 0x000fe2000bf04270 */
[C---:B------:R-:W-:Y:S01]  /*28a0*/  ISETP.LE.OR P1, PT, R121.reuse, R120, !P1 ;  /* 0x000000787900720c */ /* 0x040fe20004f23670 */
[----:B------:R-:W-:Y:S01]  /*28b0*/  VIADD R122, R122, 0x10 ;  /* 0x000000107a7a7836 */ /* 0x000fe20000000000 */
[----:B------:R-:W-:Y:S01]  /*28c0*/  ISETP.GE.AND P3, PT, R121, UR19, PT ;  /* 0x0000001379007c0c */ /* 0x000fe2000bf66270 */
[C---:B------:R-:W5:Y:S01]  /*28d0*/  DMMA.8x8x4 R12, R68.reuse, R76, R12 ;  /* 0x0000004c440c723f */ /* 0x040f62000000000c */
[----:B------:R-:W-:Y:S02]  /*28e0*/  UIADD3 UR4, UPT, UPT, UR30, -0x1, URZ ;  /* 0xffffffff1e047890 */ /* 0x000fe4000fffe0ff */
[----:B------:R-:W-:Y:S01]  /*28f0*/  ISETP.LT.AND P2, PT, R102, UR15, !P3 ;  /* 0x0000000f66007c0c */ /* 0x000fe2000df41270 */
[----:B------:R-:W-:Y:S02]  /*2900*/  UIADD3 UR37, UPT, UPT, UR26, -0x4000, URZ ;  /* 0xffffc0001a257890 */ /* 0x000fe4000fffe0ff */
[----:B------:R-:W-:Y:S01]  /*2910*/  UIADD3 UR36, UPT, UPT, UR29, -0x8000, URZ ;  /* 0xffff80001d247890 */ /* 0x000fe2000fffe0ff */
[----:B------:R-:W-:Y:S01]  /*2920*/  @!PT LDS RZ, [RZ] ;  /* 0x00000000fffff984 */ /* 0x000fe20000000800 */
[----:B------:R-:W-:Y:S01]  /*2930*/  @!PT LDS RZ, [RZ] ;  /* 0x00000000fffff984 */ /* 0x000fe20000000800 */
[----:B------:R-:W-:Y:S01]  /*2940*/  @!PT LDS RZ, [RZ] ;  /* 0x00000000fffff984 */ /* 0x000fe20000000800 */
[----:B------:R3:W-:Y:S01]  /*2950*/  LDGSTS.E.LTC128B.64 [R131], desc[UR24][R128.64], P0 ;  /* 0x0000000080837fae */ /* 0x0007e200081a1618 */
[----:B------:R-:W-:Y:S01]  /*2960*/  IADD3 R136, P0, PT, R138, UR12, RZ ;  /* 0x0000000c8a887c10 */ /* 0x000fe2000ff1e0ff */
[----:B------:R-:W-:Y:S02]  /*2970*/  @UP1 UIADD3 UR37, UPT, UPT, UR26, 0x2000, URZ ;  /* 0x000020001a251890 */ /* 0x000fe4000fffe0ff */
[----:B------:R-:W-:Y:S01]  /*2980*/  @UP1 UIADD3 UR36, UPT, UPT, UR29, 0x4000, URZ ;  /* 0x000040001d241890 */ /* 0x000fe2000fffe0ff */
[----:B------:R-:W-:Y:S01]  /*2990*/  IADD3.X R137, PT, PT, R139, UR13, RZ, P0, !PT ;  /* 0x0000000d8b897c10 */ /* 0x000fe200087fe4ff */
[----:B------:R-:W-:Y:S01]  /*29a0*/  USEL UR27, UR27, URZ, UP1 ;  /* 0x000000ff1b1b7287 */ /* 0x000fe20008800000 */
[----:B------:R-:W-:Y:S01]  /*29b0*/  LOP3.LUT P0, RZ, R132, 0x8, RZ, 0xc0, !PT ;  /* 0x0000000884ff7812 */ /* 0x000fe2000780c0ff */
[----:B------:R-:W-:Y:S01]  /*29c0*/  IMAD.SHL.U32 R132, R105, 0x8, RZ ;  /* 0x0000000869847824 */ /* 0x000fe200078e00ff */
[-C--:B------:R-:W5:Y:S01]  /*29d0*/  DMMA.8x8x4 R16, R68, R78.reuse, R16 ;  /* 0x0000004e4410723f */ /* 0x080f620000000010 */
[----:B------:R-:W-:Y:S01]  /*29e0*/  UMOV UR26, UR37 ;  /* 0x00000025001a7c82 */ /* 0x000fe20008000000 */
[----:B------:R-:W-:Y:S09]  /*29f0*/  UMOV UR30, UR4 ;  /* 0x00000004001e7c82 */ /* 0x000ff20008000000 */
[----:B------:R4:W-:Y:S01]  /*2a00*/  LDGSTS.E.LTC128B.64 [R131+0x400], desc[UR24][R138.64], P0 ;  /* 0x004000008a837fae */ /* 0x0009e200081a1618 */
[----:B------:R-:W-:Y:S04]  /*2a10*/  DEPBAR.LE SB5, 0xc ;  /* 0x0000d3000000791a */ /* 0x000fe80000000000 */
[C---:B------:R-:W5:Y:S04]  /*2a20*/  DMMA.8x8x4 R20, R70.reuse, R78, R20 ;  /* 0x0000004e4614723f */ /* 0x040f680000000014 */
[----:B------:R-:W-:Y:S01]  /*2a30*/  LOP3.LUT P0, RZ, R132, 0x8, RZ, 0xc0, !PT ;  /* 0x0000000884ff7812 */ /* 0x000fe2000780c0ff */
[----:B---3--:R-:W-:Y:S01]  /*2a40*/  IMAD.SHL.U32 R128, R104, 0x2, RZ ;  /* 0x0000000268807824 */ /* 0x008fe200078e00ff */
[----:B------:R-:W-:Y:S10]  /*2a50*/  SHF.R.U32.HI R129, RZ, 0x5, R104 ;  /* 0x00000005ff817819 */ /* 0x000ff40000011668 */
[C---:B------:R-:W5:Y:S01]  /*2a60*/  DMMA.8x8x4 R24, R70.reuse, R76, R24 ;  /* 0x0000004c4618723f */ /* 0x040f620000000018 */
[----:B------:R-:W-:Y:S03]  /*2a70*/  LDGSTS.E.LTC128B.64 [R130], desc[UR24][R134.64], P0 ;  /* 0x0000000086827fae */ /* 0x000fe600081a1618 */
[----:B----4-:R-:W-:Y:S04]  /*2a80*/  IADD3 R138, P0, PT, R136, UR12, RZ ;  /* 0x0000000c888a7c10 */ /* 0x010fe8000ff1e0ff */
[----:B------:R-:W-:Y:S08]  /*2a90*/  IADD3.X R139, PT, PT, R137, UR13, RZ, P0, !PT ;  /* 0x0000000d898b7c10 */ /* 0x000ff000087fe4ff */
[C---:B------:R-:W5:Y:S03]  /*2aa0*/  DMMA.8x8x4 R28, R70.reuse, R74, R28 ;  /* 0x0000004a461c723f */ /* 0x040f66000000001c */
[----:B------:R-:W-:Y:S01]  /*2ab0*/  LOP3.LUT P0, RZ, R128, 0x8, RZ, 0xc0, !PT ;  /* 0x0000000880ff7812 */ /* 0x000fe2000780c0ff */
[----:B------:R-:W-:Y:S11]  /*2ac0*/  IMAD.SHL.U32 R128, R105, 0x4, RZ ;  /* 0x0000000469807824 */ /* 0x000ff600078e00ff */
[----:B------:R-:W-:Y:S01]  /*2ad0*/  @!UPT UIADD3 URZ, UPT, UPT, URZ, URZ, URZ ;  /* 0x000000fffffff290 */ /* 0x000fe2000fffe0ff */
[-C--:B------:R3:W5:Y:S02]  /*2ae0*/  DMMA.8x8x4 R32, R70, R72.reuse, R32 ;  /* 0x000000484620723f */ /* 0x0807640000000020 */
[----:B---3--:R-:W-:Y:S01]  /*2af0*/  LDS.128 R68, [R3+UR6+0x2000] ;  /* 0x0020000603447984 */ /* 0x008fe20008000c00 */
[----:B------:R-:W-:Y:S11]  /*2b00*/  DEPBAR.LE SB5, 0xc ;  /* 0x0000d3000000791a */ /* 0x000ff60000000000 */
[----:B------:R-:W-:Y:S02]  /*2b10*/  @!UPT UIADD3 URZ, UPT, UPT, URZ, URZ, URZ ;  /* 0x000000fffffff290 */ /* 0x000fe4000fffe0ff */
[C---:B------:R-:W5:Y:S11]  /*2b20*/  DMMA.8x8x4 R36, R80.reuse, R72, R36 ;  /* 0x000000485024723f */ /* 0x040f760000000024 */
[----:B------:R-:W-:Y:S05]  /*2b30*/  @!UPT UIADD3 URZ, UPT, UPT, URZ, URZ, URZ ;  /* 0x000000fffffff290 */ /* 0x000fea000fffe0ff */
[C---:B------:R-:W5:Y:S11]  /*2b40*/  DMMA.8x8x4 R40, R80.reuse, R74, R40 ;  /* 0x0000004a5028723f */ /* 0x040f760000000028 */
[----:B------:R-:W-:Y:S05]  /*2b50*/  @!UPT UIADD3 URZ, UPT, UPT, URZ, URZ, URZ ;  /* 0x000000fffffff290 */ /* 0x000fea000fffe0ff */
[C---:B------:R-:W5:Y:S11]  /*2b60*/  DMMA.8x8x4 R44, R80.reuse, R76, R44 ;  /* 0x0000004c502c723f */ /* 0x040f76000000002c */
[----:B------:R-:W-:Y:S05]  /*2b70*/  @!UPT UIADD3 URZ, UPT, UPT, URZ, URZ, URZ ;  /* 0x000000fffffff290 */ /* 0x000fea000fffe0ff */
[-C--:B------:R-:W5:Y:S01]  /*2b80*/  DMMA.8x8x4 R48, R80, R78.reuse, R48 ;  /* 0x0000004e5030723f */ /* 0x080f620000000030 */
[----:B------:R-:W-:Y:S11]  /*2b90*/  DEPBAR.LE SB5, 0xc ;  /* 0x0000d3000000791a */ /* 0x000ff60000000000 */
[----:B------:R-:W-:Y:S04]  /*2ba0*/  @!UPT UIADD3 URZ, UPT, UPT, URZ, URZ, URZ ;  /* 0x000000fffffff290 */ /* 0x000fe8000fffe0ff */
[C---:B------:R-:W5:Y:S11]  /*2bb0*/  DMMA.8x8x4 R52, R82.reuse, R78, R52 ;  /* 0x0000004e5234723f */ /* 0x040f760000000034 */
[----:B------:R-:W-:Y:S05]  /*2bc0*/  @!UPT UIADD3 URZ, UPT, UPT, URZ, URZ, URZ ;  /* 0x000000fffffff290 */ /* 0x000fea000fffe0ff */
[C---:B------:R3:W5:Y:S02]  /*2bd0*/  DMMA.8x8x4 R56, R82.reuse, R76, R56 ;  /* 0x0000004c5238723f */ /* 0x0407640000000038 */
[----:B---3--:R-:W-:Y:S11]  /*2be0*/  LDS.128 R76, [R0+UR5+0x1080] ;  /* 0x00108005004c7984 */ /* 0x008ff60008000c00 */
[----:B------:R-:W-:Y:S03]  /*2bf0*/  @!UPT UIADD3 URZ, UPT, UPT, URZ, URZ, URZ ;  /* 0x000000fffffff290 */ /* 0x000fe6000fffe0ff */
[C---:B------:R-:W5:Y:S11]  /*2c00*/  DMMA.8x8x4 R60, R82.reuse, R74, R60 ;  /* 0x0000004a523c723f */ /* 0x040f76000000003c */
[----:B------:R-:W-:Y:S05]  /*2c10*/  @!UPT UIADD3 URZ, UPT, UPT, URZ, URZ, URZ ;  /* 0x000000fffffff290 */ /* 0x000fea000fffe0ff */
[----:B------:R3:W5:Y:S02]  /*2c20*/  DMMA.8x8x4 R64, R82, R72, R64 ;  /* 0x000000485240723f */ /* 0x0007640000000040 */
[----:B---3--:R-:W3:Y:S08]  /*2c30*/  LDS.128 R72, [R0+UR5+0x1000] ;  /* 0x0010000500487984 */ /* 0x008ef00008000c00 */
[----:B------:R-:W4:Y:S01]  /*2c40*/  LDS.128 R80, [R3+UR6+0x2080] ;  /* 0x0020800603507984 */ /* 0x000f220008000c00 */
[----:B------:R-:W-:-:S05]  /*2c50*/  DEPBAR.LE SB5, 0xc ;  /* 0x0000d3000000791a */ /* 0x000fca0000000000 */
[C---:B-1----:R-:W5:Y:S02]  /*2c60*/  DMMA.8x8x4 R4, R94.reuse, R84, R4 ;  /* 0x000000545e04723f */ /* 0x042f640000000004 */
[----:B------:R-:W-:Y:S01]  /*2c70*/  @!PT LDS RZ, [RZ] ;  /* 0x00000000fffff984 */ /* 0x000fe20000000800 */
[----:B------:R-:W-:Y:S01]  /*2c80*/  @!PT LDS RZ, [RZ] ;  /* 0x00000000fffff984 */ /* 0x000fe20000000800 */
[----:B------:R-:W-:Y:S01]  /*2c90*/  @!PT LDS RZ, [RZ] ;  /* 0x00000000fffff984 */ /* 0x000fe20000000800 */
[----:B------:R-:W-:Y:S02]  /*2ca0*/  LDGSTS.E.LTC128B.64 [R131+0x800], desc[UR24][R136.64], P0 ;  /* 0x0080000088837fae */ /* 0x000fe400081a1618 */
[----:B------:R-:W-:Y:S04]  /*2cb0*/  IADD3 R132, P0, PT, R138, UR12, RZ ;  /* 0x0000000c8a847c10 */ /* 0x000fe8000ff1e0ff */
[----:B------:R-:W-:Y:S02]  /*2cc0*/  IADD3.X R133, PT, PT, R139, UR13, RZ, P0, !PT ;  /* 0x0000000d8b857c10 */ /* 0x000fe400087fe4ff */
[----:B------:R-:W-:Y:S06]  /*2cd0*/  LOP3.LUT P0, RZ, R104, 0x8, RZ, 0xc0, !PT ;  /* 0x0000000868ff7812 */ /* 0x000fec000780c0ff */
[C---:B------:R-:W5:Y:S07]  /*2ce0*/  DMMA.8x8x4 R8, R94.reuse, R86, R8 ;  /* 0x000000565e08723f */ /* 0x040f6e0000000008 */
[----:B------:R1:W-:Y:S01]  /*2cf0*/  LDGSTS.E.LTC128B.64 [R131+0xc00], desc[UR24][R138.64], P0 ;  /* 0x00c000008a837fae */ /* 0x0003e200081a1618 */
[----:B------:R-:W-:Y:S08]  /*2d00*/  LOP3.LUT P0, RZ, R128, 0x8, RZ, 0xc0, !PT ;  /* 0x0000000880ff7812 */ /* 0x000ff0000780c0ff */
[C---:B------:R-:W5:Y:S05]  /*2d10*/  DMMA.8x8x4 R12, R94.reuse, R88, R12 ;  /* 0x000000585e0c723f */ /* 0x040f6a000000000c */
[----:B------:R-:W-:Y:S01]  /*2d20*/  LDGSTS.E.LTC128B.64 [R130+0x80], desc[UR24][R134.64+0x80], P0 ;  /* 0x0008008086827fae */ /* 0x000fe200081a1618 */
[----:B------:R-:W-:Y:S04]  /*2d30*/  ISETP.GT.AND P0, PT, R120, R121, PT ;  /* 0x000000797800720c */ /* 0x000fe80003f04270 */
[----:B------:R-:W-:Y:S06]  /*2d40*/  SEL R128, RZ, 0x1, P0 ;  /* 0x00000001ff807807 */ /* 0x000fec0000000000 */
[-C--:B------:R-:W5:Y:S03]  /*2d50*/  DMMA.8x8x4 R16, R94, R90.reuse, R16 ;  /* 0x0000005a5e10723f */ /* 0x080f660000000010 */
[----:B------:R-:W-:Y:S01]  /*2d60*/  LOP3.LUT P0, RZ, R101, 0xff, R128, 0xc8, !PT ;  /* 0x000000ff65ff7812 */ /* 0x000fe2000780c880 */
[----:B------:R-:W-:Y:S01]  /*2d70*/  VIADD R128, R115, UR29 ;  /* 0x0000001d73807c36 */ /* 0x000fe20008000000 */
[----:B------:R-:W-:Y:S02]  /*2d80*/  UMOV UR29, UR36 ;  /* 0x00000024001d7c82 */ /* 0x000fe40008000000 */
[----:B------:R-:W-:Y:S02]  /*2d90*/  PLOP3.LUT P1, PT, P0, P2, P1, 0x80, 0x0 ;  /* 0x000000000000781c */ /* 0x000fe40000725010 */
[----:B-1----:R-:W-:Y:S02]  /*2da0*/  IADD3 R138, P0, PT, R132, UR12, RZ ;  /* 0x0000000c848a7c10 */ /* 0x002fe4000ff1e0ff */
[----:B------:R-:W-:Y:S01]  /*2db0*/  ISETP.NE.AND P2, PT, R101, RZ, PT ;  /* 0x000000ff6500720c */ /* 0x000fe20003f45270 */
[----:B------:R-:W-:Y:S04]  /*2dc0*/  DEPBAR.LE SB5, 0xc ;  /* 0x0000d3000000791a */ /* 0x000fe80000000000 */
[C---:B------:R-:W5:Y:S04]  /*2dd0*/  DMMA.8x8x4 R20, R92.reuse, R90, R20 ;  /* 0x0000005a5c14723f */ /* 0x040f680000000014 */
[----:B------:R-:W-:Y:S02]  /*2de0*/  IADD3.X R139, PT, PT, R133, UR13, RZ, P0, !PT ;  /* 0x0000000d858b7c10 */ /* 0x000fe400087fe4ff */
[----:B------:R-:W-:Y:S02]  /*2df0*/  LOP3.LUT P0, RZ, R129, 0x8, RZ, 0xc0, !PT ;  /* 0x0000000881ff7812 */ /* 0x000fe4000780c0ff */
[----:B------:R-:W-:Y:S08]  /*2e00*/  SHF.R.U32.HI R129, RZ, 0x6, R104 ;  /* 0x00000006ff817819 */ /* 0x000ff00000011668 */
[C---:B------:R-:W5:Y:S11]  /*2e10*/  DMMA.8x8x4 R24, R92.reuse, R88, R24 ;  /* 0x000000585c18723f */ /* 0x040f760000000018 */
[----:B------:R-:W-:Y:S05]  /*2e20*/  @!UPT UIADD3 URZ, UPT, UPT, URZ, URZ, URZ ;  /* 0x000000fffffff290 */ /* 0x000fea000fffe0ff */
[C---:B------:R-:W5:Y:S11]  /*2e30*/  DMMA.8x8x4 R28, R92.reuse, R86, R28 ;  /* 0x000000565c1c723f */ /* 0x040f76000000001c */
[----:B------:R-:W-:Y:S05]  /*2e40*/  @!UPT UIADD3 URZ, UPT, UPT, URZ, URZ, URZ ;  /* 0x000000fffffff290 */ /* 0x000fea000fffe0ff */
[-C--:B------:R1:W5:Y:S02]  /*2e50*/  DMMA.8x8x4 R32, R92, R84.reuse, R32 ;  /* 0x000000545c20723f */ /* 0x0803640000000020 */
[----:B-1----:R-:W-:Y:S01]  /*2e60*/  LDS.128 R92, [R3+UR6+0x3000] ;  /* 0x00300006035c7984 */ /* 0x002fe20008000c00 */
[----:B------:R-:W-:Y:S11]  /*2e70*/  DEPBAR.LE SB5, 0xc ;  /* 0x0000d3000000791a */ /* 0x000ff60000000000 */
[----:B------:R-:W-:Y:S02]  /*2e80*/  @!UPT UIADD3 URZ, UPT, UPT, URZ, URZ, URZ ;  /* 0x000000fffffff290 */ /* 0x000fe4000fffe0ff */
[C---:B--2---:R-:W5:Y:S11]  /*2e90*/  DMMA.8x8x4 R36, R98.reuse, R84, R36 ;  /* 0x000000546224723f */ /* 0x044f760000000024 */
        /* <DEDUP_REMOVED lines=11> */
[----:B-1----:R-:W-:Y:S11]  /*2f50*/  LDS.128 R88, [R0+UR5+0x1880] ;  /* 0x0018800500587984 */ /* 0x002ff60008000c00 */
[----:B------:R-:W-:Y:S03]  /*2f60*/  @!UPT UIADD3 URZ, UPT, UPT, URZ, URZ, URZ ;  /* 0x000000fffffff290 */ /* 0x000fe6000fffe0ff */
[C---:B------:R-:W5:Y:S11]  /*2f70*/  DMMA.8x8x4 R60, R96.reuse, R86, R60 ;  /* 0x00000056603c723f */ /* 0x040f76000000003c */
[----:B------:R-:W-:Y:S05]  /*2f80*/  @!UPT UIADD3 URZ, UPT, UPT, URZ, URZ, URZ ;  /* 0x000000fffffff290 */ /* 0x000fea000fffe0ff */
[----:B------:R1:W5:Y:S02]  /*2f90*/  DMMA.8x8x4 R64, R96, R84, R64 ;  /* 0x000000546040723f */ /* 0x0003640000000040 */
[----:B-1----:R-:W1:Y:S01]  /*2fa0*/  LDS.128 R84, [R0+UR5+0x1800] ;  /* 0x0018000500547984 */ /* 0x002e620008000c00 */
[----:B------:R-:W-:Y:S07]  /*2fb0*/  UIADD3 UR5, UPT, UPT, UR35, UR5, URZ ;  /* 0x0000000523057290 */ /* 0x000fee000fffe0ff */
[----:B------:R-:W2:Y:S01]  /*2fc0*/  LDS.128 R96, [R3+UR6+0x3080] ;  /* 0x0030800603607984 */ /* 0x000ea20008000c00 */
[----:B------:R-:W-:Y:S01]  /*2fd0*/  UIADD3 UR6, UPT, UPT, UR34, UR6, URZ ;  /* 0x0000000622067290 */ /* 0x000fe2000fffe0ff */
[----:B------:R-:W-:-:S04]  /*2fe0*/  DEPBAR.LE SB5, 0xc ;  /* 0x0000d3000000791a */ /* 0x000fc80000000000 */
[C---:B---3--:R-:W5:Y:S02]  /*2ff0*/  DMMA.8x8x4 R4, R68.reuse, R72, R4 ;  /* 0x000000484404723f */ /* 0x048f640000000004 */
[----:B------:R-:W-:Y:S01]  /*3000*/  @!PT LDS RZ, [RZ] ;  /* 0x00000000fffff984 */ /* 0x000fe20000000800 */
[----:B------:R-:W-:Y:S01]  /*3010*/  @!PT LDS RZ, [RZ] ;  /* 0x00000000fffff984 */ /* 0x000fe20000000800 */
[----:B------:R-:W-:Y:S01]  /*3020*/  @!PT LDS RZ, [RZ] ;  /* 0x00000000fffff984 */ /* 0x000fe20000000800 */
[----:B------:R3:W-:Y:S02]  /*3030*/  LDGSTS.E.LTC128B.64 [R128], desc[UR24][R132.64], P0 ;  /* 0x0000000084807fae */ /* 0x0007e400081a1618 */
[----:B------:R-:W-:Y:S04]  /*3040*/  IADD3 R136, P0, PT, R138, UR12, RZ ;  /* 0x0000000c8a887c10 */ /* 0x000fe8000ff1e0ff */
[----:B------:R-:W-:Y:S02]  /*3050*/  IADD3.X R137, PT, PT, R139, UR13, RZ, P0, !PT ;  /* 0x0000000d8b897c10 */ /* 0x000fe400087fe4ff */
[----:B------:R-:W-:Y:S01]  /*3060*/  LOP3.LUT P0, RZ, R129, 0x8, RZ, 0xc0, !PT ;  /* 0x0000000881ff7812 */ /* 0x000fe2000780c0ff */
[----:B------:R-:W-:Y:S05]  /*3070*/  IMAD.SHL.U32 R129, R105, 0x2, RZ ;  /* 0x0000000269817824 */ /* 0x000fea00078e00ff */
[C---:B------:R-:W5:Y:S07]  /*3080*/  DMMA.8x8x4 R8, R68.reuse, R74, R8 ;  /* 0x0000004a4408723f */ /* 0x040f6e0000000008 */
[----:B------:R1:W-:Y:S01]  /*3090*/  LDGSTS.E.LTC128B.64 [R128+0x400], desc[UR24][R138.64], P0 ;  /* 0x004000008a807fae */ /* 0x0003e200081a1618 */
[----:B------:R-:W-:Y:S08]  /*30a0*/  IADD3 R146, P0, PT, R136, UR12, RZ ;  /* 0x0000000c88927c10 */ /* 0x000ff0000ff1e0ff */
[C---:B------:R-:W5:Y:S01]  /*30b0*/  DMMA.8x8x4 R12, R68.reuse, R76, R12 ;  /* 0x0000004c440c723f */ /* 0x040f62000000000c */
[----:B---3--:R-:W-:Y:S02]  /*30c0*/  SEL R133, RZ, 0x1, !P1 ;  /* 0x00000001ff857807 */ /* 0x008fe40004800000 */
[----:B------:R-:W-:Y:S02]  /*30d0*/  ISETP.NE.AND P1, PT, R110, RZ, PT ;  /* 0x000000ff6e00720c */ /* 0x000fe40003f25270 */
[----:B------:R-:W-:Y:S02]  /*30e0*/  IADD3.X R147, PT, PT, R137, UR13, RZ, P0, !PT ;  /* 0x0000000d89937c10 */ /* 0x000fe400087fe4ff */
[----:B------:R-:W-:Y:S02]  /*30f0*/  LOP3.LUT P0, RZ, R129, 0x8, RZ, 0xc0, !PT ;  /* 0x0000000881ff7812 */ /* 0x000fe4000780c0ff */
[--C-:B------:R-:W-:Y:S02]  /*3100*/  SHF.R.U32.HI R129, RZ, 0x7, R104.reuse ;  /* 0x00000007ff817819 */ /* 0x100fe40000011668 */
[----:B------:R-:W-:Y:S05]  /*3110*/  SHF.R.U32.HI R104, RZ, 0x8, R104 ;  /* 0x00000008ff687819 */ /* 0x000fea0000011668 */
[-C--:B------:R-:W5:Y:S04]  /*3120*/  DMMA.8x8x4 R16, R68, R78.reuse, R16 ;  /* 0x0000004e4410723f */ /* 0x080f680000000010 */
[----:B------:R-:W-:Y:S01]  /*3130*/  LDGSTS.E.LTC128B.64 [R130+0x100], desc[UR24][R134.64+0x100], P0 ;  /* 0x0010010086827fae */ /* 0x000fe200081a1618 */
[----:B------:R-:W-:Y:S01]  /*3140*/  LOP3.LUT P0, RZ, R129, 0x8, RZ, 0xc0, !PT ;  /* 0x0000000881ff7812 */ /* 0x000fe2000780c0ff */
[----:B------:R-:W-:Y:S10]  /*3150*/  DEPBAR.LE SB5, 0xc ;  /* 0x0000d3000000791a */ /* 0x000ff40000000000 */
[C---:B------:R-:W5:Y:S02]  /*3160*/  DMMA.8x8x4 R20, R70.reuse, R78, R20 ;  /* 0x0000004e4614723f */ /* 0x040f640000000014 */
[----:B------:R3:W-:Y:S02]  /*3170*/  LDGSTS.E.LTC128B.64 [R128+0x800], desc[UR24][R136.64], P0 ;  /* 0x0080000088807fae */ /* 0x0007e400081a1618 */
[----:B------:R-:W-:Y:S04]  /*3180*/  IADD3 R132, P0, PT, R134, UR8, RZ ;  /* 0x0000000886847c10 */ /* 0x000fe8000ff1e0ff */
[----:B------:R-:W-:Y:S02]  /*3190*/  IADD3.X R131, PT, PT, R135, UR9, RZ, P0, !PT ;  /* 0x0000000987837c10 */ /* 0x000fe400087fe4ff */
[----:B------:R-:W-:Y:S06]  /*31a0*/  LOP3.LUT P0, RZ, R104, 0x8, RZ, 0xc0, !PT ;  /* 0x0000000868ff7812 */ /* 0x000fec000780c0ff */
[C---:B------:R-:W5:Y:S07]  /*31b0*/  DMMA.8x8x4 R24, R70.reuse, R76, R24 ;  /* 0x0000004c4618723f */ /* 0x040f6e0000000018 */
[----:B------:R-:W-:Y:S01]  /*31c0*/  LDGSTS.E.LTC128B.64 [R128+0xc00], desc[UR24][R146.64], P0 ;  /* 0x00c0000092807fae */ /* 0x000fe200081a1618 */
[----:B------:R-:W-:Y:S08]  /*31d0*/  LOP3.LUT P0, RZ, R105, 0x8, RZ, 0xc0, !PT ;  /* 0x0000000869ff7812 */ /* 0x000ff0000780c0ff */
[C---:B------:R-:W5:Y:S05]  /*31e0*/  DMMA.8x8x4 R28, R70.reuse, R74, R28 ;  /* 0x0000004a461c723f */ /* 0x040f6a000000001c */
[----:B---3--:R3:W-:Y:S01]  /*31f0*/  LDGSTS.E.LTC128B.64 [R130+0x180], desc[UR24][R134.64+0x180], P0 ;  /* 0x0018018086827fae */ /* 0x0087e200081a1618 */
[-C--:B------:R-:W-:Y:S04]  /*3200*/  ISETP.GT.AND P0, PT, R119, R121.reuse, PT ;  /* 0x000000797700720c */ /* 0x080fe80003f04270 */
[----:B------:R-:W-:Y:S01]  /*3210*/  SEL R144, RZ, 0x1, P0 ;  /* 0x00000001ff907807 */ /* 0x000fe20000000000 */
[----:B------:R-:W0:Y:S05]  /*3220*/  LDGDEPBAR ;  /* 0x00000000000079af */ /* 0x000e2a0000000000 */
[-C--:B------:R2:W5:Y:S03]  /*3230*/  DMMA.8x8x4 R32, R70, R72.reuse, R32 ;  /* 0x000000484620723f */ /* 0x0805660000000020 */
[-C--:B------:R-:W-:Y:S04]  /*3240*/  ISETP.GT.AND P0, PT, R118, R121.reuse, PT ;  /* 0x000000797600720c */ /* 0x080fe80003f04270 */
[----:B------:R-:W-:Y:S02]  /*3250*/  SEL R142, RZ, 0x1, P0 ;  /* 0x00000001ff8e7807 */ /* 0x000fe40000000000 */
[----:B------:R-:W-:Y:S01]  /*3260*/  ISETP.GT.AND P0, PT, R117, R121, PT ;  /* 0x000000797500720c */ /* 0x000fe20003f04270 */
[----:B------:R-:W-:Y:S06]  /*3270*/  DEPBAR.LE SB5, 0xc ;  /* 0x0000d3000000791a */ /* 0x000fec0000000000 */
[C---:B----4-:R-:W5:Y:S01]  /*3280*/  DMMA.8x8x4 R36, R80.reuse, R72, R36 ;  /* 0x000000485024723f */ /* 0x050f620000000024 */
[----:B------:R-:W-:Y:S03]  /*3290*/  SEL R104, RZ, 0x1, P0 ;  /* 0x00000001ff687807 */ /* 0x000fe60000000000 */
[----:B------:R-:W-:Y:S04]  /*32a0*/  ISETP.GE.AND P0, PT, R122, UR19, PT ;  /* 0x000000137a007c0c */ /* 0x000fe8000bf06270 */
[----:B------:R-:W-:Y:S02]  /*32b0*/  SEL R140, RZ, 0x2, P0 ;  /* 0x00000002ff8c7807 */ /* 0x000fe40000000000 */
[----:B-1----:R-:W-:Y:S01]  /*32c0*/  SEL R139, RZ, 0x4, P0 ;  /* 0x00000004ff8b7807 */ /* 0x002fe20000000000 */
[----:B------:R-:W-:Y:S05]  /*32d0*/  DEPBAR.LE SB0, 0x1 ;  /* 0x000080400000791a */ /* 0x000fea0000000000 */
[C---:B------:R-:W5:Y:S01]  /*32e0*/  DMMA.8x8x4 R40, R80.reuse, R74, R40 ;  /* 0x0000004a5028723f */ /* 0x040f620000000028 */
[----:B------:R-:W-:Y:S03]  /*32f0*/  BAR.SYNC.DEFER_BLOCKING 0x0 ;  /* 0x0000000000007b1d */ /* 0x000fe60000010000 */
[----:B------:R-:W-:Y:S02]  /*3300*/  SEL R138, RZ, 0x8, P0 ;  /* 0x00000008ff8a7807 */ /* 0x000fe40000000000 */
[----:B------:R-:W-:Y:S02]  /*3310*/  SEL R137, RZ, 0x100, P0 ;  /* 0x00000100ff897807 */ /* 0x000fe40000000000 */
[----:B------:R-:W-:Y:S02]  /*3320*/  SEL R136, RZ, 0x200, P0 ;  /* 0x00000200ff887807 */ /* 0x000fe40000000000 */
[----:B---3--:R-:W-:Y:S02]  /*3330*/  SEL R135, RZ, 0x400, P0 ;  /* 0x00000400ff877807 */ /* 0x008fe40000000000 */
[----:B------:R-:W-:Y:S02]  /*3340*/  SEL R134, RZ, 0x800, P0 ;  /* 0x00000800ff867807 */ /* 0x000fe40000000000 */
[----:B------:R-:W-:Y:S02]  /*3350*/  ISETP.LT.AND P0, PT, R100, UR14, !P0 ;  /* 0x0000000e64007c0c */ /* 0x000fe4000c701270 */
[C---:B------:R-:W5:Y:S04]  /*3360*/  DMMA.8x8x4 R44, R80.reuse, R76, R44 ;  /* 0x0000004c502c723f */ /* 0x040f68000000002c */
[----:B------:R-:W-:Y:S02]  /*3370*/  SEL R141, RZ, 0x1, !P0 ;  /* 0x00000001ff8d7807 */ /* 0x000fe40004000000 */
[----:B------:R-:W-:Y:S02]  /*3380*/  IADD3 R128, P0, PT, R146, UR10, RZ ;  /* 0x0000000a92807c10 */ /* 0x000fe4000ff1e0ff */
[----:B------:R-:W-:Y:S01]  /*3390*/  SEL R136, R136, RZ, !P1 ;  /* 0x000000ff88887207 */ /* 0x000fe20004800000 */
[----:B--2---:R2:W1:Y:S01]  /*33a0*/  LDS.128 R68, [R127+UR34] ;  /* 0x000000227f447984 */ /* 0x0044620008000c00 */
[----:B------:R-:W-:Y:S02]  /*33b0*/  IADD3.X R129, PT, PT, R147, UR11, RZ, P0, !PT ;  /* 0x0000000b93817c10 */ /* 0x000fe400087fe4ff */
[C---:B------:R-:W-:Y:S04]  /*33c0*/  LOP3.LUT P0, RZ, R101.reuse, 0xff, R144, 0xc8, !PT ;  /* 0x000000ff65ff7812 */ /* 0x040fe8000780c890 */
[-C--:B------:R-:W5:Y:S01]  /*33d0*/  DMMA.8x8x4 R48, R80, R78.reuse, R48 ;  /* 0x0000004e5030723f */ /* 0x080f620000000030 */
[----:B------:R-:W-:Y:S02]  /*33e0*/  SEL R130, RZ, 0x2, !P0 ;  /* 0x00000002ff827807 */ /* 0x000fe40004000000 */
[C---:B------:R-:W-:Y:S04]  /*33f0*/  LOP3.LUT P0, RZ, R101.reuse, 0xff, R142, 0xc8, !PT ;  /* 0x000000ff65ff7812 */ /* 0x040fe8000780c88e */
[----:B------:R-:W-:Y:S02]  /*3400*/  SEL R105, RZ, 0x4, !P0 ;  /* 0x00000004ff697807 */ /* 0x000fe40004000000 */
[----:B------:R-:W-:Y:S01]  /*3410*/  LOP3.LUT P0, RZ, R101, 0xff, R104, 0xc8, !PT ;  /* 0x000000ff65ff7812 */ /* 0x000fe2000780c868 */
[----:B------:R-:W-:Y:S06]  /*3420*/  DEPBAR.LE SB5, 0xc ;  /* 0x0000d3000000791a */ /* 0x000fec0000000000 */
[C---:B------:R-:W5:Y:S01]  /*3430*/  DMMA.8x8x4 R52, R82.reuse, R78, R52 ;  /* 0x0000004e5234723f */ /* 0x040f620000000034 */
[----:B------:R-:W-:Y:S03]  /*3440*/  SEL R104, RZ, 0x8, !P0 ;  /* 0x00000008ff687807 */ /* 0x000fe60004000000 */
[C---:B------:R-:W-:Y:S04]  /*3450*/  ISETP.LE.OR P0, PT, R121.reuse, R119, !P2 ;  /* 0x000000777900720c */ /* 0x040fe80005703670 */
[----:B------:R-:W-:Y:S02]  /*3460*/  SEL R130, R130, RZ, P0 ;  /* 0x000000ff82827207 */ /* 0x000fe40000000000 */
[----:B------:R-:W-:Y:S02]  /*3470*/  ISETP.LE.OR P0, PT, R121, R118, !P2 ;  /* 0x000000767900720c */ /* 0x000fe40005703670 */
[----:B------:R-:W-:Y:S02]  /*3480*/  SEL R130, R130, RZ, !P4 ;  /* 0x000000ff82827207 */ /* 0x000fe40006000000 */
[----:B------:R-:W-:Y:S02]  /*3490*/  SEL R105, R105, RZ, P0 ;  /* 0x000000ff69697207 */ /* 0x000fe40000000000 */
[C---:B--2---:R2:W5:Y:S02]  /*34a0*/  DMMA.8x8x4 R56, R82.reuse, R76, R56 ;  /* 0x0000004c5238723f */ /* 0x0445640000000038 */
[----:B--2---:R2:W1:Y:S01]  /*34b0*/  LDS.128 R76, [R126+UR35+0x80] ;  /* 0x000080237e4c7984 */ /* 0x0044620008000c00 */
[----:B------:R-:W-:Y:S02]  /*34c0*/  ISETP.LE.OR P0, PT, R121, R117, !P2 ;  /* 0x000000757900720c */ /* 0x000fe40005703670 */
[----:B------:R-:W-:Y:S02]  /*34d0*/  ISETP.NE.AND P2, PT, R108, RZ, PT ;  /* 0x000000ff6c00720c */ /* 0x000fe40003f45270 */
[----:B------:R-:W-:Y:S02]  /*34e0*/  SEL R104, R104, RZ, P0 ;  /* 0x000000ff68687207 */ /* 0x000fe40000000000 */
[----:B------:R-:W-:Y:S02]  /*34f0*/  P2R R142, PR, RZ, 0x4 ;  /* 0x00000004ff8e7803 */ /* 0x000fe40000000000 */
[----:B------:R-:W-:Y:S02]  /*3500*/  ISETP.NE.AND P2, PT, R112, RZ, PT ;  /* 0x000000ff7000720c */ /* 0x000fe40003f45270 */
[----:B------:R-:W-:Y:S02]  /*3510*/  SEL R105, R105, RZ, !P5 ;  /* 0x000000ff69697207 */ /* 0x000fe40006800000 */
[----:B------:R-:W-:Y:S01]  /*3520*/  P2R R143, PR, RZ, 0x4 ;  /* 0x00000004ff8f7803 */ /* 0x000fe20000000000 */
[C---:B------:R-:W5:Y:S03]  /*3530*/  DMMA.8x8x4 R60, R82.reuse, R74, R60 ;  /* 0x0000004a523c723f */ /* 0x040f66000000003c */
[----:B------:R-:W-:Y:S02]  /*3540*/  ISETP.NE.AND P2, PT, R113, RZ, PT ;  /* 0x000000ff7100720c */ /* 0x000fe40003f45270 */
[----:B------:R-:W-:Y:S02]  /*3550*/  SEL R104, R104, RZ, !P6 ;  /* 0x000000ff68687207 */ /* 0x000fe40007000000 */
[----:B------:R-:W-:Y:S02]  /*3560*/  P2R R144, PR, RZ, 0x4 ;  /* 0x00000004ff907803 */ /* 0x000fe40000000000 */
[----:B------:R-:W-:Y:S02]  /*3570*/  ISETP.NE.AND P2, PT, R114, RZ, PT ;  /* 0x000000ff7200720c */ /* 0x000fe40003f45270 */
[----:B------:R-:W-:Y:S02]  /*3580*/  SEL R130, R130, RZ, !P3 ;  /* 0x000000ff82827207 */ /* 0x000fe40005800000 */
[----:B------:R-:W-:Y:S02]  /*3590*/  SEL R140, R140, RZ, !P2 ;  /* 0x000000ff8c8c7207 */ /* 0x000fe40005000000 */
[----:B------:R-:W-:Y:S01]  /*35a0*/  ISETP.NE.AND P2, PT, R144, RZ, PT ;  /* 0x000000ff9000720c */ /* 0x000fe20003f45270 */
[----:B--2---:R2:W5:Y:S02]  /*35b0*/  DMMA.8x8x4 R64, R82, R72, R64 ;  /* 0x000000485240723f */ /* 0x0045640000000040 */
[----:B--2---:R2:W1:Y:S01]  /*35c0*/  LDS.128 R80, [R127+UR34+0x80] ;  /* 0x000080227f507984 */ /* 0x0044620008000c00 */
[----:B------:R-:W-:Y:S02]  /*35d0*/  ISETP.NE.AND P0, PT, R109, RZ, PT ;  /* 0x000000ff6d00720c */ /* 0x000fe40003f05270 */
[----:B------:R-:W-:Y:S02]  /*35e0*/  SEL R105, R105, RZ, !P3 ;  /* 0x000000ff69697207 */ /* 0x000fe40005800000 */
[----:B------:R-:W-:Y:S02]  /*35f0*/  SEL R104, R104, RZ, !P3 ;  /* 0x000000ff68687207 */ /* 0x000fe40005800000 */
[----:B------:R-:W-:Y:S01]  /*3600*/  SEL R139, R139, RZ, !P2 ;  /* 0x000000ff8b8b7207 */ /* 0x000fe20005000000 */
[----:B------:R2:W1:Y:S01]  /*3610*/  LDS.128 R72, [R126+UR35] ;  /* 0x000000237e487984 */ /* 0x0004620008000c00 */
[----:B------:R-:W-:Y:S01]  /*3620*/  ISETP.NE.AND P3, PT, R111, RZ, PT ;  /* 0x000000ff6f00720c */ /* 0x000fe20003f65270 */
[----:B------:R-:W-:-:S04]  /*3630*/  DEPBAR.LE SB5, 0xc ;  /* 0x0000d3000000791a */ /* 0x000fc80000000000 */
[C---:B------:R2:W5:Y:S04]  /*3640*/  DMMA.8x8x4 R4, R94.reuse, R84, R4 ;  /* 0x000000545e04723f */ /* 0x0405680000000004 */
[----:B------:R-:W-:Y:S02]  /*3650*/  ISETP.NE.AND P2, PT, R143, RZ, PT ;  /* 0x000000ff8f00720c */ /* 0x000fe40003f45270 */
[----:B------:R-:W-:Y:S02]  /*3660*/  IADD3 R139, PT, PT, R139, R140, R141 ;  /* 0x0000008c8b8b7210 */ /* 0x000fe40007ffe08d */
[----:B------:R-:W-:Y:S02]  /*3670*/  SEL R138, R138, RZ, !P2 ;  /* 0x000000ff8a8a7207 */ /* 0x000fe40005000000 */
[----:B------:R-:W-:Y:S02]  /*3680*/  SEL R137, R137, RZ, !P3 ;  /* 0x000000ff89897207 */ /* 0x000fe40005800000 */
[----:B------:R-:W-:Y:S04]  /*3690*/  ISETP.NE.AND P2, PT, R142, RZ, PT ;  /* 0x000000ff8e00720c */ /* 0x000fe80003f45270 */
[C---:B------:R2:W5:Y:S04]  /*36a0*/  DMMA.8x8x4 R8, R94.reuse, R86, R8 ;  /* 0x000000565e08723f */ /* 0x0405680000000008 */
[----:B------:R-:W-:Y:S02]  /*36b0*/  IADD3 R137, PT, PT, R137, R138, R139 ;  /* 0x0000008a89897210 */ /* 0x000fe40007ffe08b */
[----:B------:R-:W-:Y:S02]  /*36c0*/  SEL R135, R135, RZ, !P0 ;  /* 0x000000ff87877207 */ /* 0x000fe40004000000 */
[----:B------:R-:W-:Y:S02]  /*36d0*/  SEL R134, R134, RZ, !P2 ;  /* 0x000000ff86867207 */ /* 0x000fe40005000000 */
[----:B------:R-:W-:Y:S02]  /*36e0*/  IADD3 R135, PT, PT, R135, R136, R137 ;  /* 0x0000008887877210 */ /* 0x000fe40007ffe089 */
[----:B------:R-:W-:Y:S02]  /*36f0*/  IADD3 R105, PT, PT, R105, R130, R133 ;  /* 0x0000008269697210 */ /* 0x000fe40007ffe085 */
[----:B------:R-:W-:Y:S01]  /*3700*/  ISETP.NE.AND P0, PT, RZ, UR4, PT ;  /* 0x00000004ff007c0c */ /* 0x000fe2000bf05270 */
[----:B------:R-:W-:Y:S01]  /*3710*/  IMAD.IADD R134, R135, 0x1, R134 ;  /* 0x0000000187867824 */ /* 0x000fe200078e0286 */
[C---:B------:R2:W5:Y:S04]  /*3720*/  DMMA.8x8x4 R12, R94.reuse, R88, R12 ;  /* 0x000000585e0c723f */ /* 0x040568000000000c */
[----:B------:R-:W-:Y:S01]  /*3730*/  IMAD.IADD R105, R105, 0x1, R104 ;  /* 0x0000000169697824 */ /* 0x000fe200078e0268 */
[----:B------:R-:W-:Y:S04]  /*3740*/  SEL R104, R134, RZ, P0 ;  /* 0x000000ff86687207 */ /* 0x000fe80000000000 */
[----:B------:R-:W-:Y:S07]  /*3750*/  SEL R105, R105, RZ, P0 ;  /* 0x000000ff69697207 */ /* 0x000fee0000000000 */
[-C--:B------:R2:W5:Y:S01]  /*3760*/  DMMA.8x8x4 R16, R94, R90.reuse, R16 ;  /* 0x0000005a5e10723f */ /* 0x0805620000000010 */
[----:B------:R-:W-:Y:S11]  /*3770*/  DEPBAR.LE SB5, 0xc ;  /* 0x0000d3000000791a */ /* 0x000ff60000000000 */
[----:B------:R-:W-:Y:S04]  /*3780*/  @!UPT UIADD3 URZ, UPT, UPT, URZ, URZ, URZ ;  /* 0x000000fffffff290 */ /* 0x000fe8000fffe0ff */
[C---:B------:R2:W5:Y:S11]  /*3790*/  DMMA.8x8x4 R20, R92.reuse, R90, R20 ;  /* 0x0000005a5c14723f */ /* 0x0405760000000014 */
[----:B------:R-:W-:Y:S05]  /*37a0*/  @!UPT UIADD3 URZ, UPT, UPT, URZ, URZ, URZ ;  /* 0x000000fffffff290 */ /* 0x000fea000fffe0ff */
[C---:B------:R2:W5:Y:S11]  /*37b0*/  DMMA.8x8x4 R24, R92.reuse, R88, R24 ;  /* 0x000000585c18723f */ /* 0x0405760000000018 */
[----:B------:R-:W-:Y:S05]  /*37c0*/  @!UPT UIADD3 URZ, UPT, UPT, URZ, URZ, URZ ;  /* 0x000000fffffff290 */ /* 0x000fea000fffe0ff */
[C---:B------:R2:W5:Y:S11]  /*37d0*/  DMMA.8x8x4 R28, R92.reuse, R86, R28 ;  /* 0x000000565c1c723f */ /* 0x040576000000001c */
[----:B------:R-:W-:Y:S05]  /*37e0*/  @!UPT UIADD3 URZ, UPT, UPT, URZ, URZ, URZ ;  /* 0x000000fffffff290 */ /* 0x000fea000fffe0ff */
        /* <DEDUP_REMOVED lines=18> */
[----:B------:R2:W5:Y:S01]  /*3910*/  DMMA.8x8x4 R64, R96, R84, R64 ;  /* 0x000000546040723f */ /* 0x0005620000000040 */
[----:B------:R-:W-:Y:S03]  /*3920*/  @!UPT UIADD3 URZ, UPT, UPT, URZ, URZ, URZ ;  /* 0x000000fffffff290 */ /* 0x000fe6000fffe0ff */
[----:B------:R-:W-:Y:S11]  /*3930*/  BRA.U UP0, `(.L_x_4) ;  /* 0xffffffed00687547 */ /* 0x000ff6000b83ffff */
.L_x_3:
[----:B------:R-:W0:Y:S01]  /*3940*/  LDGDEPBAR ;  /* 0x00000000000079af */ /* 0x000e220000000000 */
[----:B------:R-:W3:Y:S03]  /*3950*/  LDCU.64 UR4, c[0x0][0x450] ;  /* 0x00008a00ff0477ac */ /* 0x000ee60008000a00 */
[----:B------:R-:W0:Y:S01]  /*3960*/  LDGDEPBAR ;  /* 0x00000000000079af */ /* 0x000e220000000000 */
[----:B---3--:R-:W-:-:S04]  /*3970*/  UISETP.NE.U32.AND UP0, UPT, UR4, URZ, UPT ;  /* 0x000000ff0400728c */ /* 0x008fc8000bf05070 */
[----:B------:R-:W-:Y:S01]  /*3980*/  UISETP.NE.AND.EX UP0, UPT, UR5, URZ, UPT, UP0 ;  /* 0x000000ff0500728c */ /* 0x000fe2000bf05300 */
[----:B------:R-:W-:-:S04]  /*3990*/  DEPBAR.LE SB0, 0x0 ;  /* 0x000080000000791a */ /* 0x000fc80000000000 */
[----:B------:R-:W-:Y:S06]  /*39a0*/  BAR.SYNC.DEFER_BLOCKING 0x0 ;  /* 0x0000000000007b1d */ /* 0x000fec0000010000 */
[----:B------:R-:W-:Y:S05]  /*39b0*/  BRA.U !UP0, `(.L_x_5) ;  /* 0x00000001081c7547 */ /* 0x000fea000b800000 */
[----:B--2---:R-:W2:Y:S02]  /*39c0*/  LDC.64 R98, c[0x0][0x450] ;  /* 0x00011400ff627b82 */ /* 0x004ea40000000a00 */
[----:B--2---:R-:W2:Y:S02]  /*39d0*/  LDG.E.64 R98, desc[UR24][R98.64] ;  /* 0x0000001862627981 */ /* 0x004ea4000c1e1b00 */
[----:B--2---:R-:W-:-:S04]  /*39e0*/  ISETP.NE.U32.AND P0, PT, R98, RZ, PT ;  /* 0x000000ff6200720c */ /* 0x004fc80003f05070 */
[----:B------:R-:W-:-:S13]  /*39f0*/  ISETP.NE.AND.EX P0, PT, R99, RZ, PT, P0 ;  /* 0x000000ff6300720c */ /* 0x000fda0003f05300 */
[----:B------:R-:W-:Y:S05]  /*3a00*/  @!P0 BRA `(.L_x_5) ;  /* 0x0000000000088947 */ /* 0x000fea0003800000 */
[----:B------:R-:W4:Y:S01]  /*3a10*/  LD.E.64 R98, desc[UR24][R98.64] ;  /* 0x0000001862627980 */ /* 0x000f22000c101b00 */
[----:B------:R-:W-:Y:S05]  /*3a20*/  BRA `(.L_x_6) ;  /* 0x0000000000287947 */ /* 0x000fea0003800000 */
.L_x_5:
[----:B------:R-:W3:Y:S02]  /*3a30*/  LDCU.64 UR4, c[0x0][0x440] ;  /* 0x00008800ff0477ac */ /* 0x000ee40008000a00 */
[----:B---3--:R-:W-:-:S04]  /*3a40*/  UISETP.NE.U32.AND UP0, UPT, UR4, URZ, UPT ;  /* 0x000000ff0400728c */ /* 0x008fc8000bf05070 */
[----:B------:R-:W-:-:S09]  /*3a50*/  UISETP.NE.AND.EX UP0, UPT, UR5, URZ, UPT, UP0 ;  /* 0x000000ff0500728c */ /* 0x000fd2000bf05300 */
[----:B------:R-:W-:Y:S05]  /*3a60*/  BRA.U !UP0, `(.L_x_7) ;  /* 0x00000001080c7547 */ /* 0x000fea000b800000 */
[----:B--2---:R-:W2:Y:S02]  /*3a70*/  LDC.64 R98, c[0x0][0x440] ;  /* 0x00011000ff627b82 */ /* 0x004ea40000000a00 */
[----:B--2---:R-:W4:Y:S01]  /*3a80*/  LDG.E.64 R98, desc[UR24][R98.64] ;  /* 0x0000001862627981 */ /* 0x004f22000c1e1b00 */
[----:B------:R-:W-:Y:S05]  /*3a90*/  BRA `(.L_x_6) ;  /* 0x00000000000c7947 */ /* 0x000fea0003800000 */
.L_x_7:
[----:B------:R-:W2:Y:S02]  /*3aa0*/  LDCU.64 UR4, c[0x0][0x430] ;  /* 0x00008600ff0477ac */ /* 0x000ea40008000a00 */
[----:B--2---:R-:W-:Y:S02]  /*3ab0*/  MOV R98, UR4 ;  /* 0x0000000400627c02 */ /* 0x004fe40008000f00 */
[----:B------:R-:W-:-:S07]  /*3ac0*/  MOV R99, UR5 ;  /* 0x0000000500637c02 */ /* 0x000fce0008000f00 */
.L_x_6:
[----:B------:R-:W2:Y:S02]  /*3ad0*/  LDCU.64 UR4, c[0x0][0x458] ;  /* 0x00008b00ff0477ac */ /* 0x000ea40008000a00 */
[----:B--2---:R-:W-:-:S04]  /*3ae0*/  UISETP.NE.U32.AND UP0, UPT, UR4, URZ, UPT ;  /* 0x000000ff0400728c */ /* 0x004fc8000bf05070 */
[----:B------:R-:W-:-:S09]  /*3af0*/  UISETP.NE.AND.EX UP0, UPT, UR5, URZ, UPT, UP0 ;  /* 0x000000ff0500728c */ /* 0x000fd2000bf05300 */
[----:B------:R-:W-:Y:S05]  /*3b00*/  BRA.U !UP0, `(.L_x_8) ;  /* 0x00000001081c7547 */ /* 0x000fea000b800000 */
[----:B------:R-:W2:Y:S02]  /*3b10*/  LDC.64 R96, c[0x0][0x458] ;  /* 0x00011600ff607b82 */ /* 0x000ea40000000a00 */
[----:B--2---:R-:W2:Y:S02]  /*3b20*/  LDG.E.64 R96, desc[UR24][R96.64] ;  /* 0x0000001860607981 */ /* 0x004ea4000c1e1b00 */
[----:B--2---:R-:W-:-:S04]  /*3b30*/  ISETP.NE.U32.AND P0, PT, R96, RZ, PT ;  /* 0x000000ff6000720c */ /* 0x004fc80003f05070 */
[----:B------:R-:W-:-:S13]  /*3b40*/  ISETP.NE.AND.EX P0, PT, R97, RZ, PT, P0 ;  /* 0x000000ff6100720c */ /* 0x000fda0003f05300 */
[----:B------:R-:W-:Y:S05]  /*3b50*/  @!P0 BRA `(.L_x_8) ;  /* 0x0000000000088947 */ /* 0x000fea0003800000 */
[----:B------:R-:W4:Y:S01]  /*3b60*/  LD.E.64 R96, desc[UR24][R96.64] ;  /* 0x0000001860607980 */ /* 0x000f22000c101b00 */
[----:B------:R-:W-:Y:S05]  /*3b70*/  BRA `(.L_x_9) ;  /* 0x0000000000287947 */ /* 0x000fea0003800000 */
.L_x_8:
[----:B------:R-:W2:Y:S02]  /*3b80*/  LDCU.64 UR4, c[0x0][0x448] ;  /* 0x00008900ff0477ac */ /* 0x000ea40008000a00 */
[----:B--2---:R-:W-:-:S04]  /*3b90*/  UISETP.NE.U32.AND UP0, UPT, UR4, URZ, UPT ;  /* 0x000000ff0400728c */ /* 0x004fc8000bf05070 */
[----:B------:R-:W-:-:S09]  /*3ba0*/  UISETP.NE.AND.EX UP0, UPT, UR5, URZ, UPT, UP0 ;  /* 0x000000ff0500728c */ /* 0x000fd2000bf05300 */
[----:B------:R-:W-:Y:S05]  /*3bb0*/  BRA.U !UP0, `(.L_x_10) ;  /* 0x00000001080c7547 */ /* 0x000fea000b800000 */
[----:B------:R-:W2:Y:S02]  /*3bc0*/  LDC.64 R96, c[0x0][0x448] ;  /* 0x00011200ff607b82 */ /* 0x000ea40000000a00 */
[----:B--2---:R-:W4:Y:S01]  /*3bd0*/  LDG.E.64 R96, desc[UR24][R96.64] ;  /* 0x0000001860607981 */ /* 0x004f22000c1e1b00 */
[----:B------:R-:W-:Y:S05]  /*3be0*/  BRA `(.L_x_9) ;  /* 0x00000000000c7947 */ /* 0x000fea0003800000 */
.L_x_10:
[----:B------:R-:W2:Y:S02]  /*3bf0*/  LDCU.64 UR4, c[0x0][0x438] ;  /* 0x00008700ff0477ac */ /* 0x000ea40008000a00 */
[----:B--2---:R-:W-:Y:S02]  /*3c00*/  MOV R96, UR4 ;  /* 0x0000000400607c02 */ /* 0x004fe40008000f00 */
[----:B------:R-:W-:-:S07]  /*3c10*/  MOV R97, UR5 ;  /* 0x0000000500617c02 */ /* 0x000fce0008000f00 */
.L_x_9:
[----:B------:R-:W2:Y:S01]  /*3c20*/  LDCU.64 UR4, c[0x0][0x480] ;  /* 0x00009000ff0477ac */ /* 0x000ea20008000a00 */
[----:B-1----:R-:W-:Y:S01]  /*3c30*/  MOV R70, 0xffffffff ;  /* 0xffffffff00467802 */ /* 0x002fe20000000f00 */
[----:B------:R-:W1:Y:S01]  /*3c40*/  LDCU.64 UR10, c[0x0][0x4a0] ;  /* 0x00009400ff0a77ac */ /* 0x000e620008000a00 */
[----:B------:R-:W-:Y:S02]  /*3c50*/  UISETP.GT.AND UP0, UPT, UR7, 0x1, UPT ;  /* 0x000000010700788c */ /* 0x000fe4000bf04270 */
[----:B------:R-:W-:Y:S01]  /*3c60*/  UIMAD UR8, UR20, UR16, UR21 ;  /* 0x00000010140872a4 */ /* 0x000fe2000f8e0215 */
[----:B--2---:R-:W-:Y:S02]  /*3c70*/  MOV R2, UR4 ;  /* 0x0000000400027c02 */ /* 0x004fe40008000f00 */
[----:B------:R-:W-:Y:S01]  /*3c80*/  MOV R3, UR5 ;  /* 0x0000000500037c02 */ /* 0x000fe20008000f00 */
[----:B-1----:R-:W-:-:S03]  /*3c90*/  UIMAD.WIDE UR8, UR8, 0x4, UR10 ;  /* 0x00000004080878a5 */ /* 0x002fc6000f8e020a */
[----:B------:R-:W-:Y:S09]  /*3ca0*/  BRA.U UP0, `(.L_x_11) ;  /* 0x0000000100687547 */ /* 0x000ff2000b800000 */
[----:B------:R-:W-:-:S04]  /*3cb0*/  UISETP.LT.U32.AND UP0, UPT, UR7, 0x2, UPT ;  /* 0x000000020700788c */ /* 0x000fc8000bf01070 */
[----:B------:R-:W-:-:S04]  /*3cc0*/  USEL UR4, UR7, 0x2, UP0 ;  /* 0x0000000207047887 */ /* 0x000fc80008000000 */
[----:B------:R-:W-:-:S12]  /*3cd0*/  USHF.L.U32 UR4, UR4, 0x2, URZ ;  /* 0x0000000204047899 */ /* 0x000fd800080006ff */
[----:B------:R-:W1:Y:S02]  /*3ce0*/  LDCU UR4, c[0x2][UR4] ;  /* 0x00800000040477ac */ /* 0x000e640008000800 */
[----:B-1----:R-:W-:-:S10]  /*3cf0*/  USHF.R.S32.HI UR5, URZ, 0x1f, UR4 ;  /* 0x0000001fff057899 */ /* 0x002fd40008011404 */
.L_x_20:
[----:B------:R-:W-:Y:S05]  /*3d00*/  BRXU UR4 -0x3d10                                                 (*"BRANCH_TARGETS .L_x_21,.L_x_22,.L_x_12"*) ;  /* 0xffffffc004bc7958 */ /* 0x000fea000b83ffff */
.L_x_22:
[----:B------:R-:W1:Y:S08]  /*3d10*/  LDC.64 R68, c[0x0][0x498] ;  /* 0x00012600ff447b82 */ /* 0x000e700000000a00 */
[----:B------:R-:W2:Y:S01]  /*3d20*/  LDC.64 R2, c[0x0][0x480] ;  /* 0x00012000ff027b82 */ /* 0x000ea20000000a00 */
[----:B-1----:R-:W-:-:S04]  /*3d30*/  IMAD.WIDE.U32 R72, R68, UR17, RZ ;  /* 0x0000001144487c25 */ /* 0x002fc8000f8e00ff */
[----:B------:R-:W-:Y:S01]  /*3d40*/  IMAD R0, R69, UR17, R73 ;  /* 0x0000001145007c24 */ /* 0x000fe2000f8e0249 */
[----:B--2---:R-:W-:-:S04]  /*3d50*/  LEA R2, P0, R72, R2, 0x3 ;  /* 0x0000000248027211 */ /* 0x004fc800078018ff */
[----:B------:R-:W-:Y:S01]  /*3d60*/  LEA.HI.X R3, R72, R3, R0, 0x3, P0 ;  /* 0x0000000348037211 */ /* 0x000fe200000f1c00 */
[----:B------:R-:W-:Y:S08]  /*3d70*/  BRA `(.L_x_12) ;  /* 0x0000000000807947 */ /* 0x000ff00003800000 */
.L_x_21:
[----:B------:R-:W1:Y:S02]  /*3d80*/  LDCU UR4, c[0x0][0x394] ;  /* 0x00007280ff0477ac */ /* 0x000e640008000800 */
[----:B-1----:R-:W-:-:S09]  /*3d90*/  UISETP.GE.AND UP0, UPT, UR4, 0x2, UPT ;  /* 0x000000020400788c */ /* 0x002fd2000bf06270 */
[----:B------:R-:W-:Y:S05]  /*3da0*/  BRA.U !UP0, `(.L_x_12) ;  /* 0x0000000108747547 */ /* 0x000fea000b800000 */
[----:B------:R-:W-:Y:S01]  /*3db0*/  ISETP.NE.AND P0, PT, R103, RZ, PT ;  /* 0x000000ff6700720c */ /* 0x000fe20003f05270 */
[----:B------:R-:W-:Y:S02]  /*3dc0*/  IMAD.MOV.U32 R70, RZ, RZ, -0x1 ;  /* 0xffffffffff467424 */ /* 0x000fe400078e00ff */
[----:B------:R-:W-:Y:S02]  /*3dd0*/  IMAD.U32 R68, RZ, RZ, UR8 ;  /* 0x00000008ff447e24 */ /* 0x000fe4000f8e00ff */
[----:B------:R-:W-:-:S08]  /*3de0*/  IMAD.U32 R69, RZ, RZ, UR9 ;  /* 0x00000009ff457e24 */ /* 0x000fd0000f8e00ff */
[----:B------:R1:W2:Y:S04]  /*3df0*/  @!P0 LDG.E.STRONG.GPU R70, desc[UR24][R68.64] ;  /* 0x0000001844468981 */ /* 0x0002a8000c1ef900 */
[----:B--2---:R-:W-:Y:S01]  /*3e00*/  @!P0 CCTL.IVALL ;  /* 0x00000000ff00898f */ /* 0x004fe20002000000 */
[----:B------:R-:W-:-:S04]  /*3e10*/  ISETP.NE.AND P0, PT, RZ, UR17, PT ;  /* 0x00000011ff007c0c */ /* 0x000fc8000bf05270 */
[----:B----4-:R-:W-:Y:S02]  /*3e20*/  FSEL R96, R96, RZ, !P0 ;  /* 0x000000ff60607208 */ /* 0x010fe40004000000 */
[----:B------:R-:W-:Y:S01]  /*3e30*/  FSEL R97, R97, 1.875, !P0 ;  /* 0x3ff0000061617808 */ /* 0x000fe20004000000 */
[----:B------:R-:W-:Y:S06]  /*3e40*/  BRA `(.L_x_12) ;  /* 0x00000000004c7947 */ /* 0x000fec0003800000 */
.L_x_11:
[----:B------:R-:W-:Y:S01]  /*3e50*/  IMAD.MOV.U32 R69, RZ, RZ, -0x2 ;  /* 0xfffffffeff457424 */ /* 0x000fe200078e00ff */
[----:B------:R-:W-:-:S04]  /*3e60*/  MOV R0, UR7 ;  /* 0x0000000700007c02 */ /* 0x000fc80008000f00 */
[----:B------:R-:W-:-:S05]  /*3e70*/  VIADDMNMX.U32 R0, R69, R0, 0x2, PT ;  /* 0x0000000245007446 */ /* 0x000fca0003800000 */
[----:B------:R-:W-:-:S04]  /*3e80*/  IMAD.SHL.U32 R0, R0, 0x4, RZ ;  /* 0x0000000400007824 */ /* 0x000fc800078e00ff */
[----:B------:R-:W1:Y:S02]  /*3e90*/  LDC R68, c[0x2][R0+0xc] ;  /* 0x0080030000447b82 */ /* 0x000e640000000800 */
[----:B-1----:R-:W-:-:S04]  /*3ea0*/  SHF.R.S32.HI R69, RZ, 0x1f, R68 ;  /* 0x0000001fff457819 */ /* 0x002fc80000011444 */
.L_x_24:
[----:B------:R-:W-:Y:S05]  /*3eb0*/  BRX R68 -0x3ec0                                                  (*"BRANCH_TARGETS .L_x_25,.L_x_26,.L_x_12"*) ;  /* 0xffffffc044507949 */ /* 0x000fea000383ffff */
.L_x_26:
[----:B------:R-:W1:Y:S02]  /*3ec0*/  LDCU.64 UR4, c[0x0][0x480] ;  /* 0x00009000ff0477ac */ /* 0x000e640008000a00 */
[----:B-1----:R-:W-:-:S06]  /*3ed0*/  UIMAD.WIDE.U32 UR4, UR17, 0x8, UR4 ;  /* 0x00000008110478a5 */ /* 0x002fcc000f8e0004 */
[----:B------:R-:W-:Y:S02]  /*3ee0*/  MOV R2, UR4 ;  /* 0x0000000400027c02 */ /* 0x000fe40008000f00 */
[----:B------:R-:W-:-:S06]  /*3ef0*/  MOV R3, UR5 ;  /* 0x0000000500037c02 */ /* 0x000fcc0008000f00 */
[----:B------:R-:W4:Y:S01]  /*3f00*/  LDG.E.64 R2, desc[UR24][R2.64] ;  /* 0x0000001802027981 */ /* 0x000f22000c1e1b00 */
[----:B------:R-:W-:Y:S05]  /*3f10*/  BRA `(.L_x_12) ;  /* 0x0000000000187947 */ /* 0x000fea0003800000 */
.L_x_25:
[----:B------:R-:W1:Y:S08]  /*3f20*/  LDC.64 R68, c[0x0][0x498] ;  /* 0x00012600ff447b82 */ /* 0x000e700000000a00 */
[----:B------:R-:W2:Y:S01]  /*3f30*/  LDC.64 R2, c[0x0][0x480] ;  /* 0x00012000ff027b82 */ /* 0x000ea20000000a00 */
[----:B-1----:R-:W-:-:S04]  /*3f40*/  IMAD.WIDE.U32 R72, R68, UR17, RZ ;  /* 0x0000001144487c25 */ /* 0x002fc8000f8e00ff */
[----:B------:R-:W-:Y:S01]  /*3f50*/  IMAD R0, R69, UR17, R73 ;  /* 0x0000001145007c24 */ /* 0x000fe2000f8e0249 */
[----:B--2---:R-:W-:-:S04]  /*3f60*/  LEA R2, P0, R72, R2, 0x3 ;  /* 0x0000000248027211 */ /* 0x004fc800078018ff */
[----:B------:R-:W-:-:S09]  /*3f70*/  LEA.HI.X R3, R72, R3, R0, 0x3, P0 ;  /* 0x0000000348037211 */ /* 0x000fd200000f1c00 */
.L_x_12:
[----:B-1----:R-:W1:Y:S01]  /*3f80*/  LDC R69, c[0x0][0x394] ;  /* 0x0000e500ff457b82 */ /* 0x002e620000000800 */
[----:B------:R-:W2:Y:S01]  /*3f90*/  LDCU.64 UR4, c[0x0][0x3f0] ;  /* 0x00007e00ff0477ac */ /* 0x000ea20008000a00 */
[----:B------:R-:W-:Y:S01]  /*3fa0*/  IMAD.U32 R68, RZ, RZ, UR20 ;  /* 0x00000014ff447e24 */ /* 0x000fe2000f8e00ff */
[--C-:B------:R-:W-:Y:S01]  /*3fb0*/  SHF.R.U32.HI R72, RZ, 0x2, R107.reuse ;  /* 0x00000002ff487819 */ /* 0x100fe2000001166b */
[----:B------:R-:W-:Y:S01]  /*3fc0*/  IMAD.U32 R0, RZ, RZ, UR21 ;  /* 0x00000015ff007e24 */ /* 0x000fe2000f8e00ff */
[----:B------:R-:W-:Y:S01]  /*3fd0*/  LOP3.LUT R123, R123, 0x1e0, R106, 0xf8, !PT ;  /* 0x000001e07b7b7812 */ /* 0x000fe200078ef86a */
[----:B------:R-:W-:Y:S01]  /*3fe0*/  IMAD R107, R68, 0x40, R107 ;  /* 0x00000040446b7824 */ /* 0x000fe200078e026b */
[----:B------:R-:W-:Y:S01]  /*3ff0*/  ULEA UR32, UR33, UR32, 0x2 ;  /* 0x0000002021207291 */ /* 0x000fe2000f8e10ff */
[----:B------:R-:W-:Y:S01]  /*4000*/  LOP3.LUT R71, R103, 0x3, RZ, 0xc0, !PT ;  /* 0x0000000367477812 */ /* 0x000fe200078ec0ff */
[----:B------:R-:W-:Y:S01]  /*4010*/  USHF.L.U32 UR31, UR31, 0x4, URZ ;  /* 0x000000041f1f7899 */ /* 0x000fe200080006ff */
[C---:B------:R-:W-:Y:S01]  /*4020*/  IMAD.WIDE R74, R107.reuse, 0x8, RZ ;  /* 0x000000086b4a7825 */ /* 0x040fe200078e02ff */
[----:B------:R-:W-:Y:S01]  /*4030*/  USHF.L.U32 UR32, UR32, 0x3, URZ ;  /* 0x0000000320207899 */ /* 0x000fe200080006ff */
[----:B------:R-:W-:-:S02]  /*4040*/  ISETP.GE.AND P3, PT, R107, UR15, PT ;  /* 0x0000000f6b007c0c */ /* 0x000fc4000bf66270 */
[----:B------:R-:W-:Y:S01]  /*4050*/  IMAD R0, R0, 0x80, R123 ;  /* 0x0000008000007824 */ /* 0x000fe200078e027b */
[----:B------:R-:W-:Y:S01]  /*4060*/  UIMAD UR31, UR32, 0x22, UR31 ;  /* 0x00000022201f78a4 */ /* 0x000fe2000f8e021f */
[----:B------:R-:W-:Y:S01]  /*4070*/  VIADD R107, R107, 0x20 ;  /* 0x000000206b6b7836 */ /* 0x000fe20000000000 */
[----:B----4-:R-:W-:Y:S01]  /*4080*/  ISETP.NE.U32.AND P0, PT, R2, RZ, PT ;  /* 0x000000ff0200720c */ /* 0x010fe20003f05070 */
[----:B------:R-:W-:Y:S01]  /*4090*/  IMAD.SHL.U32 R68, R103, 0x8, RZ ;  /* 0x0000000867447824 */ /* 0x000fe200078e00ff */
[----:B------:R-:W-:Y:S01]  /*40a0*/  LOP3.LUT R86, R124, 0x7c, RZ, 0xc0, !PT ;  /* 0x0000007c7c567812 */ /* 0x000fe200078ec0ff */
[----:B--2---:R-:W-:Y:S01]  /*40b0*/  IMAD.WIDE.U32 R74, R0, UR4, R74 ;  /* 0x00000004004a7c25 */ /* 0x004fe2000f8e004a */
[----:B------:R-:W-:Y:S02]  /*40c0*/  ISETP.GE.AND P2, PT, R107, UR15, PT ;  /* 0x0000000f6b007c0c */ /* 0x000fe4000bf46270 */
[----:B------:R-:W-:Y:S01]  /*40d0*/  LOP3.LUT R73, R68, 0xf8, RZ, 0xc0, !PT ;  /* 0x000000f844497812 */ /* 0x000fe200078ec0ff */
[----:B------:R-:W-:Y:S01]  /*40e0*/  IMAD R71, R72, 0x22, R71 ;  /* 0x0000002248477824 */ /* 0x000fe200078e0247 */
[----:B-1----:R-:W-:-:S02]  /*40f0*/  ISETP.GT.AND P4, PT, R69, 0x1, PT ;  /* 0x000000014500780c */ /* 0x002fc40003f84270 */
[----:B------:R-:W-:Y:S01]  /*4100*/  IADD3 R100, P1, PT, R2, R74, RZ ;  /* 0x0000004a02647210 */ /* 0x000fe20007f3e0ff */
[----:B------:R-:W-:Y:S01]  /*4110*/  VIADD R71, R71, UR31 ;  /* 0x0000001f47477c36 */ /* 0x000fe20008000000 */
[----:B------:R-:W-:Y:S01]  /*4120*/  ISETP.EQ.AND P5, PT, RZ, UR7, P4 ;  /* 0x00000007ff007c0c */ /* 0x000fe2000a7a2270 */
[----:B------:R-:W-:Y:S01]  /*4130*/  IMAD R2, R0, UR5, R75 ;  /* 0x0000000500027c24 */ /* 0x000fe2000f8e024b */
[C---:B------:R-:W-:Y:S01]  /*4140*/  ISETP.NE.AND.EX P0, PT, R3.reuse, RZ, PT, P0 ;  /* 0x000000ff0300720c */ /* 0x040fe20003f05300 */
[----:B------:R-:W-:Y:S01]  /*4150*/  IMAD R86, R86, 0x220, R73 ;  /* 0x0000022056567824 */ /* 0x000fe200078e0249 */
[----:B------:R-:W-:Y:S01]  /*4160*/  SEL R88, RZ, 0x1, P3 ;  /* 0x00000001ff587807 */ /* 0x000fe20001800000 */
[----:B------:R-:W-:Y:S01]  /*4170*/  IMAD.X R101, R3, 0x1, R2, P1 ;  /* 0x0000000103657824 */ /* 0x000fe200008e0602 */
[----:B------:R-:W-:Y:S02]  /*4180*/  SEL R89, RZ, 0x1, P2 ;  /* 0x00000001ff597807 */ /* 0x000fe40001000000 */
[----:B------:R-:W-:-:S02]  /*4190*/  P2R R84, PR, RZ, 0x20 ;  /* 0x00000020ff547803 */ /* 0x000fc40000000000 */
[----:B------:R-:W-:Y:S02]  /*41a0*/  LEA R87, R71, UR18, 0x4 ;  /* 0x0000001247577c11 */ /* 0x000fe4000f8e20ff */
[----:B------:R-:W-:Y:S02]  /*41b0*/  SEL R88, R88, RZ, P0 ;  /* 0x000000ff58587207 */ /* 0x000fe40000000000 */
[----:B------:R-:W-:Y:S01]  /*41c0*/  SEL R89, R89, RZ, P0 ;  /* 0x000000ff59597207 */ /* 0x000fe20000000000 */
[----:B------:R-:W-:Y:S06]  /*41d0*/  @!P5 BRA `(.L_x_13) ;  /* 0x000000000068d947 */ /* 0x000fec0003800000 */
[----:B------:R-:W-:-:S13]  /*41e0*/  ISETP.NE.AND P0, PT, R70, UR17, PT ;  /* 0x0000001146007c0c */ /* 0x000fda000bf05270 */
[----:B------:R-:W-:Y:S06]  /*41f0*/  BAR.RED.AND.DEFER_BLOCKING 0x0, P0 ;  /* 0x0000000000007b1d */ /* 0x000fec0000014400 */
[----:B------:R-:W1:Y:S02]  /*4200*/  B2R.RESULT RZ, P0 ;  /* 0x0000000000ff731c */ /* 0x000e640000004000 */
[----:B-1----:R-:W-:Y:S05]  /*4210*/  @!P0 BRA `(.L_x_14) ;  /* 0x0000000000308947 */ /* 0x002fea0003800000 */
[----:B------:R-:W-:-:S13]  /*4220*/  ISETP.NE.AND P1, PT, R103, RZ, PT ;  /* 0x000000ff6700720c */ /* 0x000fda0003f25270 */
.L_x_16:
[----:B------:R-:W-:Y:S05]  /*4230*/  YIELD ;  /* 0x0000000000007946 */ /* 0x000fea0003800000 */
[----:B-1---5:R-:W-:Y:S05]  /*4240*/  @P1 BRA `(.L_x_15) ;  /* 0x0000000000101947 */ /* 0x022fea0003800000 */
[----:B------:R-:W-:Y:S02]  /*4250*/  MOV R70, UR8 ;  /* 0x0000000800467c02 */ /* 0x000fe40008000f00 */
[----:B------:R-:W-:-:S05]  /*4260*/  MOV R71, UR9 ;  /* 0x0000000900477c02 */ /* 0x000fca0008000f00 */
[----:B------:R1:W2:Y:S04]  /*4270*/  LDG.E.STRONG.GPU R70, desc[UR24][R70.64] ;  /* 0x0000001846467981 */ /* 0x0002a8000c1ef900 */
[----:B--2---:R-:W-:Y:S01]  /*4280*/  CCTL.IVALL ;  /* 0x00000000ff00798f */ /* 0x004fe20002000000 */
.L_x_15:
[----:B------:R-:W-:Y:S01]  /*4290*/  ISETP.NE.AND P0, PT, R70, UR17, PT ;  /* 0x0000001146007c0c */ /* 0x000fe2000bf05270 */
[----:B------:R-:W-:-:S12]  /*42a0*/  WARPSYNC.ALL ;  /* 0x0000000000007948 */ /* 0x000fd80003800000 */
[----:B------:R-:W-:Y:S06]  /*42b0*/  BAR.RED.AND.DEFER_BLOCKING 0x0, P0 ;  /* 0x0000000000007b1d */ /* 0x000fec0000014400 */
[----:B------:R-:W2:Y:S02]  /*42c0*/  B2R.RESULT RZ, P0 ;  /* 0x0000000000ff731c */ /* 0x000ea40000004000 */
[----:B--2---:R-:W-:Y:S05]  /*42d0*/  @P0 BRA `(.L_x_16) ;  /* 0xfffffffc00d40947 */ /* 0x004fea000383ffff */
.L_x_14:
[----:B------:R-:W-:Y:S05]  /*42e0*/  WARPSYNC.ALL ;  /* 0x0000000000007948 */ /* 0x000fea0003800000 */
[----:B------:R-:W-:Y:S06]  /*42f0*/  BAR.SYNC.DEFER_BLOCKING 0x0 ;  /* 0x0000000000007b1d */ /* 0x000fec0000010000 */
[----:B------:R-:W-:Y:S01]  /*4300*/  @!PT LDS RZ, [RZ] ;  /* 0x00000000fffff984 */ /* 0x000fe20000000800 */
[----:B------:R-:W-:Y:S01]  /*4310*/  @!PT LDS RZ, [RZ] ;  /* 0x00000000fffff984 */ /* 0x000fe20000000800 */
[----:B------:R-:W-:Y:S01]  /*4320*/  @!PT LDS RZ, [RZ] ;  /* 0x00000000fffff984 */ /* 0x000fe20000000800 */
[----:B------:R-:W-:Y:S01]  /*4330*/  @!PT LDS RZ, [RZ] ;  /* 0x00000000fffff984 */ /* 0x000fe20000000800 */
[----:B------:R-:W-:Y:S06]  /*4340*/  MEMBAR.SC.GPU ;  /* 0x0000000000007992 */ /* 0x000fec0000002000 */
[----:B------:R-:W-:-:S00]  /*4350*/  ERRBAR ;  /* 0x00000000000079ab */ /* 0x000fc00000000000 */
[----:B------:R-:W-:Y:S06]  /*4360*/  CGAERRBAR ;  /* 0x00000000000075ab */ /* 0x000fec0000000000 */
[----:B------:R-:W-:Y:S01]  /*4370*/  CCTL.IVALL ;  /* 0x00000000ff00798f */ /* 0x000fe20002000000 */
.L_x_13:
[----:B------:R-:W-:Y:S01]  /*4380*/  DSETP.NEU.AND P0, PT, R96, RZ, PT ;  /* 0x000000ff6000722a */ /* 0x000fe20003f0d000 */
[----:B------:R-:W-:-:S13]  /*4390*/  IADD3 R86, PT, PT, R86, UR18, RZ ;  /* 0x0000001256567c10 */ /* 0x000fda000fffe0ff */
[----:B------:R-:W-:Y:S05]  /*43a0*/  @!P0 BRA `(.L_x_17) ;  /* 0x0000001400048947 */ /* 0x000fea0003800000 */
[----:B------:R-:W2:Y:S01]  /*43b0*/  LDC R85, c[0x0][0x380] ;  /* 0x0000e000ff557b82 */ /* 0x000ea20000000800 */
[----:B------:R-:W-:Y:S02]  /*43c0*/  PRMT R68, R89, 0x9910, RZ ;  /* 0x0000991059447816 */ /* 0x000fe400000000ff */
[----:B------:R-:W-:Y:S02]  /*43d0*/  CS2R R82, SRZ ;  /* 0x0000000000527805 */ /* 0x000fe4000001ff00 */
[----:B------:R-:W-:Y:S01]  /*43e0*/  LOP3.LUT P0, R88, R88, 0xff, RZ, 0xc0, !PT ;  /* 0x000000ff58587812 */ /* 0x000fe2000780c0ff */
[----:B------:R-:W-:Y:S01]  /*43f0*/  VIADD R94, R0, 0x1 ;  /* 0x00000001005e7836 */ /* 0x000fe20000000000 */
[----:B------:R-:W-:Y:S02]  /*4400*/  ISETP.NE.AND P5, PT, R68, RZ, PT ;  /* 0x000000ff4400720c */ /* 0x000fe40003fa5270 */
[----:B------:R-:W-:Y:S01]  /*4410*/  CS2R R80, SRZ ;  /* 0x0000000000507805 */ /* 0x000fe2000001ff00 */
[----:B------:R-:W-:Y:S01]  /*4420*/  VIADD R92, R0, 0x2 ;  /* 0x00000002005c7836 */ /* 0x000fe20000000000 */
[----:B------:R-:W3:Y:S01]  /*4430*/  LDC.64 R2, c[0x0][0x3f8] ;  /* 0x0000fe00ff027b82 */ /* 0x000ee20000000a00 */
[----:B------:R-:W-:-:S02]  /*4440*/  CS2R R78, SRZ ;  /* 0x00000000004e7805 */ /* 0x000fc4000001ff00 */
[CC--:B--2---:R-:W-:Y:S02]  /*4450*/  ISETP.LT.AND P3, PT, R0.reuse, R85.reuse, P0 ;  /* 0x000000550000720c */ /* 0x0c4fe40000761270 */
[-C--:B------:R-:W-:Y:S02]  /*4460*/  ISETP.LT.AND P2, PT, R0, R85.reuse, P5 ;  /* 0x000000550000720c */ /* 0x080fe40002f41270 */
[----:B------:R-:W-:Y:S02]  /*4470*/  ISETP.LT.AND P4, PT, R94, R85, P0 ;  /* 0x000000555e00720c */ /* 0x000fe40000781270 */
[----:B---3--:R-:W-:-:S07]  /*4480*/  IADD3 R104, P1, PT, R100, R2, RZ ;  /* 0x0000000264687210 */ /* 0x008fce0007f3e0ff */
[----:B------:R-:W2:Y:S01]  /*4490*/  @P3 LDG.E.LTC128B.64 R82, desc[UR24][R100.64] ;  /* 0x0000001864523981 */ /* 0x000ea2000c1e1b20 */
[-C--:B------:R-:W-:Y:S01]  /*44a0*/  ISETP.LT.AND P3, PT, R94, R85.reuse, P5 ;  /* 0x000000555e00720c */ /* 0x080fe20002f61270 */
[--C-:B------:R-:W-:Y:S01]  /*44b0*/  IMAD.X R105, R101, 0x1, R3.reuse, P1 ;  /* 0x0000000165697824 */ /* 0x100fe200008e0603 */
[----:B------:R-:W-:Y:S01]  /*44c0*/  CS2R R76, SRZ ;  /* 0x00000000004c7805 */ /* 0x000fe2000001ff00 */
[----:B------:R-:W3:Y:S01]  /*44d0*/  @P2 LDG.E.LTC128B.64 R80, desc[UR24][R100.64+0x100] ;  /* 0x0001001864502981 */ /* 0x000ee2000c1e1b20 */
[----:B------:R-:W-:Y:S02]  /*44e0*/  ISETP.LT.AND P2, PT, R92, R85, P0 ;  /* 0x000000555c00720c */ /* 0x000fe40000741270 */
[----:B------:R-:W-:Y:S02]  /*44f0*/  IADD3 R108, P1, PT, R104, R2, RZ ;  /* 0x00000002686c7210 */ /* 0x000fe40007f3e0ff */
[----:B------:R-:W-:Y:S01]  /*4500*/  CS2R R74, SRZ ;  /* 0x00000000004a7805 */ /* 0x000fe2000001ff00 */
[----:B------:R-:W-:Y:S01]  /*4510*/  VIADD R90, R0, 0x3 ;  /* 0x00000003005a7836 */ /* 0x000fe20000000000 */
[----:B------:R-:W4:Y:S01]  /*4520*/  @P4 LDG.E.LTC128B.64 R78, desc[UR24][R104.64] ;  /* 0x00000018684e4981 */ /* 0x000f22000c1e1b20 */
[----:B------:R-:W-:-:S03]  /*4530*/  IMAD.X R109, R105, 0x1, R3, P1 ;  /* 0x00000001696d7824 */ /* 0x000fc600008e0603 */
[----:B------:R-:W4:Y:S01]  /*4540*/  @P3 LDG.E.LTC128B.64 R76, desc[UR24][R104.64+0x100] ;  /* 0x00010018684c3981 */ /* 0x000f22000c1e1b20 */
[-C--:B------:R-:W-:Y:S02]  /*4550*/  ISETP.LT.AND P3, PT, R92, R85.reuse, P5 ;  /* 0x000000555c00720c */ /* 0x080fe40002f61270 */
[CC--:B------:R-:W-:Y:S01]  /*4560*/  ISETP.LT.AND P1, PT, R90.reuse, R85.reuse, P5 ;  /* 0x000000555a00720c */ /* 0x0c0fe20002f21270 */
[----:B------:R-:W4:Y:S01]  /*4570*/  @P2 LDG.E.LTC128B.64 R74, desc[UR24][R108.64] ;  /* 0x000000186c4a2981 */ /* 0x000f22000c1e1b20 */
[----:B------:R-:W-:Y:S02]  /*4580*/  ISETP.LT.AND P2, PT, R90, R85, P0 ;  /* 0x000000555a00720c */ /* 0x000fe40000741270 */
[----:B------:R-:W-:Y:S02]  /*4590*/  CS2R R72, SRZ ;  /* 0x0000000000487805 */ /* 0x000fe4000001ff00 */
[----:B------:R-:W-:Y:S02]  /*45a0*/  IADD3 R106, P0, PT, R108, R2, RZ ;  /* 0x000000026c6a7210 */ /* 0x000fe40007f1e0ff */
[----:B------:R-:W-:-:S02]  /*45b0*/  CS2R R68, SRZ ;  /* 0x0000000000447805 */ /* 0x000fc4000001ff00 */
[----:B-1----:R-:W-:Y:S01]  /*45c0*/  CS2R R70, SRZ ;  /* 0x0000000000467805 */ /* 0x002fe2000001ff00 */
[----:B------:R-:W-:Y:S01]  /*45d0*/  IMAD.X R107, R109, 0x1, R3, P0 ;  /* 0x000000016d6b7824 */ /* 0x000fe200000e0603 */
[----:B------:R-:W4:Y:S04]  /*45e0*/  @P3 LDG.E.LTC128B.64 R72, desc[UR24][R108.64+0x100] ;  /* 0x000100186c483981 */ /* 0x000f28000c1e1b20 */
[----:B------:R-:W4:Y:S04]  /*45f0*/  @P1 LDG.E.LTC128B.64 R68, desc[UR24][R106.64+0x100] ;  /* 0x000100186a441981 */ /* 0x000f28000c1e1b20 */
[----:B------:R-:W4:Y:S01]  /*4600*/  @P2 LDG.E.LTC128B.64 R70, desc[UR24][R106.64] ;  /* 0x000000186a462981 */ /* 0x000f22000c1e1b20 */
[----:B------:R-:W-:Y:S05]  /*4610*/  WARPSYNC.ALL ;  /* 0x0000000000007948 */ /* 0x000fea0003800000 */
[----:B------:R-:W-:Y:S01]  /*4620*/  BAR.SYNC.DEFER_BLOCKING 0x0 ;  /* 0x0000000000007b1d */ /* 0x000fe20000010000 */
[----:B------:R-:W-:-:S02]  /*4630*/  LOP3.LUT P0, R89, R89, 0xff, RZ, 0xc0, !PT ;  /* 0x000000ff59597812 */ /* 0x000fc4000780c0ff */
[----:B------:R-:W-:-:S03]  /*4640*/  ISETP.NE.AND P6, PT, R88, RZ, PT ;  /* 0x000000ff5800720c */ /* 0x000fc60003fc5270 */
[----:B------:R-:W1:Y:S01]  /*4650*/  LDCU.64 UR4, c[0x0][0x410] ;  /* 0x00008200ff0477ac */ /* 0x000e620008000a00 */
[----:B------:R-:W-:-:S04]  /*4660*/  DEPBAR.LE SB5, 0xd ;  /* 0x0000d3400000791a */ /* 0x000fc80000000000 */
[----:B------:R-:W-:Y:S04]  /*4670*/  STS.128 [R87], R4 ;  /* 0x0000000457007388 */ /* 0x000fe80000000c00 */
[----:B------:R-:W-:Y:S04]  /*4680*/  STS.128 [R87+0x40], R8 ;  /* 0x0000400857007388 */ /* 0x000fe80000000c00 */
[----:B------:R-:W-:Y:S01]  /*4690*/  STS.128 [R87+0x80], R12 ;  /* 0x0000800c57007388 */ /* 0x000fe20000000c00 */
[----:B------:R-:W-:-:S04]  /*46a0*/  DEPBAR.LE SB5, 0xc ;  /* 0x0000d3000000791a */ /* 0x000fc80000000000 */
[----:B------:R-:W-:Y:S01]  /*46b0*/  STS.128 [R87+0xc0], R16 ;  /* 0x0000c01057007388 */ /* 0x000fe20000000c00 */
[----:B------:R-:W-:Y:S06]  /*46c0*/  BAR.SYNC.DEFER_BLOCKING 0x0 ;  /* 0x0000000000007b1d */ /* 0x000fec0000010000 */
[----:B------:R-:W1:Y:S04]  /*46d0*/  LDS.64 R120, [R86+0x100] ;  /* 0x0001000056787984 */ /* 0x000e680000000a00 */
[----:B------:R-:W1:Y:S04]  /*46e0*/  LDS.64 R122, [R86] ;  /* 0x00000000567a7984 */ /* 0x000e680000000a00 */
[----:B------:R-:W1:Y:S04]  /*46f0*/  LDS.64 R116, [R86+0x320] ;  /* 0x0003200056747984 */ /* 0x000e680000000a00 */
[----:B------:R-:W1:Y:S04]  /*4700*/  LDS.64 R118, [R86+0x220] ;  /* 0x0002200056767984 */ /* 0x000e680000000a00 */
[----:B------:R-:W1:Y:S04]  /*4710*/  LDS.64 R114, [R86+0x440] ;  /* 0x0004400056727984 */ /* 0x000e680000000a00 */
[----:B------:R-:W1:Y:S04]  /*4720*/  LDS.64 R112, [R86+0x540] ;  /* 0x0005400056707984 */ /* 0x000e680000000a00 */
[----:B------:R-:W1:Y:S04]  /*4730*/  LDS.64 R6, [R86+0x760] ;  /* 0x0007600056067984 */ /* 0x000e680000000a00 */
[----:B------:R-:W1:Y:S01]  /*4740*/  LDS.64 R110, [R86+0x660] ;  /* 0x00066000566e7984 */ /* 0x000e620000000a00 */
[----:B------:R-:W-:-:S02]  /*4750*/  ISETP.GE.OR P4, PT, R0, R85, !P0 ;  /* 0x000000550000720c */ /* 0x000fc40004786670 */
[-C--:B------:R-:W-:Y:S02]  /*4760*/  ISETP.GE.OR P2, PT, R0, R85.reuse, !P6 ;  /* 0x000000550000720c */ /* 0x080fe40007746670 */
[CC--:B------:R-:W-:Y:S01]  /*4770*/  ISETP.GE.OR P1, PT, R94.reuse, R85.reuse, !P0 ;  /* 0x000000555e00720c */ /* 0x0c0fe20004726670 */
[-C--:B-1----:R-:W-:Y:S02]  /*4780*/  DMUL R4, R120, R98.reuse ;  /* 0x0000006278047228 */ /* 0x082fe40000000000 */
[-C--:B------:R-:W-:Y:S02]  /*4790*/  DMUL R8, R122, R98.reuse ;  /* 0x000000627a087228 */ /* 0x080fe40000000000 */
[-C--:B------:R-:W-:Y:S01]  /*47a0*/  DMUL R116, R116, R98.reuse ;  /* 0x0000006274747228 */ /* 0x080fe20000000000 */
[-C--:B------:R-:W-:Y:S01]  /*47b0*/  ISETP.GE.OR P3, PT, R94, R85.reuse, !P6 ;  /* 0x000000555e00720c */ /* 0x080fe20007766670 */
[-C--:B------:R-:W-:Y:S01]  /*47c0*/  DMUL R10, R118, R98.reuse ;  /* 0x00000062760a7228 */ /* 0x080fe20000000000 */
[----:B------:R-:W-:Y:S01]  /*47d0*/  ISETP.GE.OR P0, PT, R92, R85, !P6 ;  /* 0x000000555c00720c */ /* 0x000fe20007706670 */
[----:B------:R-:W-:-:S02]  /*47e0*/  DMUL R114, R114, R98 ;  /* 0x0000006272727228 */ /* 0x000fc40000000000 */
[-C--:B------:R-:W-:Y:S02]  /*47f0*/  DMUL R112, R112, R98.reuse ;  /* 0x0000006270707228 */ /* 0x080fe40000000000 */
[-C--:B------:R-:W-:Y:S02]  /*4800*/  DMUL R6, R6, R98.reuse ;  /* 0x0000006206067228 */ /* 0x080fe40000000000 */
[----:B------:R-:W-:Y:S01]  /*4810*/  DMUL R110, R110, R98 ;  /* 0x000000626e6e7228 */ /* 0x000fe20000000000 */
[----:B------:R-:W-:Y:S01]  /*4820*/  VIADD R12, R0, 0x8 ;  /* 0x00000008000c7836 */ /* 0x000fe20000000000 */
[-C--:B--2---:R-:W-:Y:S02]  /*4830*/  DFMA R8, R82, R96.reuse, R8 ;  /* 0x000000605208722b */ /* 0x084fe40000000008 */
[----:B---3--:R-:W-:-:S05]  /*4840*/  DFMA R4, R80, R96, R4 ;  /* 0x000000605004722b */ /* 0x008fca0000000004 */
[----:B------:R-:W-:Y:S01]  /*4850*/  @!P2 ST.E.64 desc[UR24][R100.64], R8 ;  /* 0x000000086400a985 */ /* 0x000fe2000c101b18 */
[----:B----4-:R-:W-:-:S03]  /*4860*/  DFMA R10, R78, R96, R10 ;  /* 0x000000604e0a722b */ /* 0x010fc6000000000a */
[----:B------:R-:W-:Y:S01]  /*4870*/  @!P4 ST.E.64 desc[UR24][R100.64+0x100], R4 ;  /* 0x000100046400c985 */ /* 0x000fe2000c101b18 */
[-C--:B------:R-:W-:Y:S01]  /*4880*/  DFMA R116, R76, R96.reuse, R116 ;  /* 0x000000604c74722b */ /* 0x080fe20000000074 */
[----:B------:R-:W-:Y:S01]  /*4890*/  ISETP.NE.AND P4, PT, R89, RZ, PT ;  /* 0x000000ff5900720c */ /* 0x000fe20003f85270 */
[----:B------:R-:W-:-:S03]  /*48a0*/  DFMA R114, R74, R96, R114 ;  /* 0x000000604a72722b */ /* 0x000fc60000000072 */
[-C--:B------:R-:W-:Y:S02]  /*48b0*/  ISETP.GE.OR P2, PT, R92, R85.reuse, !P4 ;  /* 0x000000555c00720c */ /* 0x080fe40006746670 */
[----:B------:R-:W-:Y:S01]  /*48c0*/  @!P1 ST.E.64 desc[UR24][R104.64+0x100], R116 ;  /* 0x0001007468009985 */ /* 0x000fe2000c101b18 */
[----:B------:R-:W-:-:S03]  /*48d0*/  ISETP.GE.OR P1, PT, R90, R85, !P4 ;  /* 0x000000555a00720c */ /* 0x000fc60006726670 */
[----:B------:R1:W-:Y:S04]  /*48e0*/  @!P3 ST.E.64 desc[UR24][R104.64], R10 ;  /* 0x0000000a6800b985 */ /* 0x0003e8000c101b18 */
[----:B------:R-:W-:Y:S01]  /*48f0*/  @!P0 ST.E.64 desc[UR24][R108.64], R114 ;  /* 0x000000726c008985 */ /* 0x000fe2000c101b18 */
[----:B------:R-:W-:Y:S01]  /*4900*/  ISETP.GE.OR P0, PT, R90, R85, !P6 ;  /* 0x000000555a00720c */ /* 0x000fe20007706670 */
[-C--:B------:R-:W-:Y:S02]  /*4910*/  DFMA R112, R72, R96.reuse, R112 ;  /* 0x000000604870722b */ /* 0x080fe40000000070 */
[-C--:B------:R-:W-:Y:S02]  /*4920*/  DFMA R6, R68, R96.reuse, R6 ;  /* 0x000000604406722b */ /* 0x080fe40000000006 */
[----:B------:R-:W-:-:S03]  /*4930*/  DFMA R110, R70, R96, R110 ;  /* 0x00000060466e722b */ /* 0x000fc6000000006e */
[----:B------:R-:W-:Y:S01]  /*4940*/  @!P2 ST.E.64 desc[UR24][R108.64+0x100], R112 ;  /* 0x000100706c00a985 */ /* 0x000fe2000c101b18 */
[----:B------:R-:W-:-:S03]  /*4950*/  ISETP.NE.AND P3, PT, R88, RZ, PT ;  /* 0x000000ff5800720c */ /* 0x000fc60003f65270 */
[----:B------:R2:W-:Y:S01]  /*4960*/  @!P1 ST.E.64 desc[UR24][R106.64+0x100], R6 ;  /* 0x000100066a009985 */ /* 0x0005e2000c101b18 */
[CC--:B------:R-:W-:Y:S02]  /*4970*/  ISETP.LT.AND P1, PT, R12.reuse, R85.reuse, P5 ;  /* 0x000000550c00720c */ /* 0x0c0fe40002f21270 */
[----:B------:R-:W-:Y:S01]  /*4980*/  ISETP.LT.AND P2, PT, R12, R85, P3 ;  /* 0x000000550c00720c */ /* 0x000fe20001f41270 */
[----:B------:R-:W-:Y:S01]  /*4990*/  @!P0 ST.E.64 desc[UR24][R106.64], R110 ;  /* 0x0000006e6a008985 */ /* 0x000fe2000c101b18 */
[----:B------:R-:W-:-:S04]  /*49a0*/  IADD3 R14, P0, PT, R100, UR4, RZ ;  /* 0x00000004640e7c10 */ /* 0x000fc8000ff1e0ff */
[----:B------:R-:W-:Y:S01]  /*49b0*/  IADD3.X R15, PT, PT, R101, UR5, RZ, P0, !PT ;  /* 0x00000005650f7c10 */ /* 0x000fe200087fe4ff */
[----:B-1----:R-:W-:-:S04]  /*49c0*/  VIADD R10, R0, 0x9 ;  /* 0x00000009000a7836 */ /* 0x002fc80000000000 */
[----:B------:R-:W3:Y:S01]  /*49d0*/  @P1 LDG.E.LTC128B.64 R80, desc[UR24][R14.64+0x100] ;  /* 0x000100180e501981 */ /* 0x000ee2000c1e1b20 */
[----:B------:R-:W-:-:S03]  /*49e0*/  ISETP.LT.AND P1, PT, R10, R85, P5 ;  /* 0x000000550a00720c */ /* 0x000fc60002f21270 */
[----:B------:R-:W4:Y:S01]  /*49f0*/  @P2 LDG.E.LTC128B.64 R82, desc[UR24][R14.64] ;  /* 0x000000180e522981 */ /* 0x000f22000c1e1b20 */
[----:B------:R-:W-:Y:S02]  /*4a00*/  IADD3 R16, P0, PT, R104, UR4, RZ ;  /* 0x0000000468107c10 */ /* 0x000fe4000ff1e0ff */
[----:B------:R-:W-:Y:S01]  /*4a10*/  ISETP.LT.AND P2, PT, R10, R85, P3 ;  /* 0x000000550a00720c */ /* 0x000fe20001f41270 */
[----:B------:R-:W-:Y:S01]  /*4a20*/  VIADD R8, R0, 0xa ;  /* 0x0000000a00087836 */ /* 0x000fe20000000000 */
[----:B------:R-:W-:Y:S02]  /*4a30*/  IADD3.X R17, PT, PT, R105, UR5, RZ, P0, !PT ;  /* 0x0000000569117c10 */ /* 0x000fe400087fe4ff */
[----:B------:R-:W-:-:S03]  /*4a40*/  IADD3 R88, P0, PT, R16, R2, RZ ;  /* 0x0000000210587210 */ /* 0x000fc60007f1e0ff */
[----:B------:R-:W4:Y:S01]  /*4a50*/  @P1 LDG.E.LTC128B.64 R76, desc[UR24][R16.64+0x100] ;  /* 0x00010018104c1981 */ /* 0x000f22000c1e1b20 */
[----:B------:R-:W-:-:S05]  /*4a60*/  ISETP.LT.AND P1, PT, R8, R85, P5 ;  /* 0x000000550800720c */ /* 0x000fca0002f21270 */
[----:B------:R-:W4:Y:S01]  /*4a70*/  @P2 LDG.E.LTC128B.64 R78, desc[UR24][R16.64] ;  /* 0x00000018104e2981 */ /* 0x000f22000c1e1b20 */
[----:B------:R-:W-:Y:S01]  /*4a80*/  ISETP.LT.AND P2, PT, R8, R85, P3 ;  /* 0x000000550800720c */ /* 0x000fe20001f41270 */
[----:B------:R-:W-:Y:S01]  /*4a90*/  IMAD.X R89, R17, 0x1, R3, P0 ;  /* 0x0000000111597824 */ /* 0x000fe200000e0603 */
[----:B------:R-:W-:Y:S01]  /*4aa0*/  IADD3 R18, P0, PT, R88, R2, RZ ;  /* 0x0000000258127210 */ /* 0x000fe20007f1e0ff */
[----:B--2---:R-:W-:-:S04]  /*4ab0*/  VIADD R6, R0, 0xb ;  /* 0x0000000b00067836 */ /* 0x004fc80000000000 */
[----:B------:R-:W-:Y:S01]  /*4ac0*/  IMAD.X R19, R89, 0x1, R3, P0 ;  /* 0x0000000159137824 */ /* 0x000fe200000e0603 */
[CC--:B------:R-:W-:Y:S01]  /*4ad0*/  ISETP.LT.AND P0, PT, R6.reuse, R85.reuse, P5 ;  /* 0x000000550600720c */ /* 0x0c0fe20002f01270 */
[----:B------:R-:W2:Y:S01]  /*4ae0*/  @P1 LDG.E.LTC128B.64 R72, desc[UR24][R88.64+0x100] ;  /* 0x0001001858481981 */ /* 0x000ea2000c1e1b20 */
[----:B------:R-:W-:-:S03]  /*4af0*/  ISETP.LT.AND P1, PT, R6, R85, P3 ;  /* 0x000000550600720c */ /* 0x000fc60001f21270 */
[----:B------:R-:W2:Y:S08]  /*4b00*/  @P2 LDG.E.LTC128B.64 R74, desc[UR24][R88.64] ;  /* 0x00000018584a2981 */ /* 0x000eb0000c1e1b20 */
[----:B------:R-:W2:Y:S04]  /*4b10*/  @P0 LDG.E.LTC128B.64 R68, desc[UR24][R18.64+0x100] ;  /* 0x0001001812440981 */ /* 0x000ea8000c1e1b20 */
[----:B------:R-:W2:Y:S01]  /*4b20*/  @P1 LDG.E.LTC128B.64 R70, desc[UR24][R18.64] ;  /* 0x0000001812461981 */ /* 0x000ea2000c1e1b20 */
[----:B------:R-:W-:Y:S06]  /*4b30*/  BAR.SYNC.DEFER_BLOCKING 0x0 ;  /* 0x0000000000007b1d */ /* 0x000fec0000010000 */
[----:B------:R-:W-:-:S04]  /*4b40*/  DEPBAR.LE SB5, 0x8 ;  /* 0x0000d2000000791a */ /* 0x000fc80000000000 */
[----:B------:R-:W-:Y:S04]  /*4b50*/  STS.128 [R87], R32 ;  /* 0x0000002057007388 */ /* 0x000fe80000000c00 */
[----:B------:R-:W-:Y:S04]  /*4b60*/  STS.128 [R87+0x40], R28 ;  /* 0x0000401c57007388 */ /* 0x000fe80000000c00 */
[----:B------:R-:W-:Y:S04]  /*4b70*/  STS.128 [R87+0x80], R24 ;  /* 0x0000801857007388 */ /* 0x000fe80000000c00 */
[----:B------:R-:W-:Y:S01]  /*4b80*/  STS.128 [R87+0xc0], R20 ;  /* 0x0000c01457007388 */ /* 0x000fe20000000c00 */
[----:B------:R-:W-:Y:S06]  /*4b90*/  BAR.SYNC.DEFER_BLOCKING 0x0 ;  /* 0x0000000000007b1d */ /* 0x000fec0000010000 */
[----:B------:R-:W1:Y:S04]  /*4ba0*/  LDS.64 R104, [R86+0x100] ;  /* 0x0001000056687984 */ /* 0x000e680000000a00 */
[----:B------:R-:W1:Y:S04]  /*4bb0*/  LDS.64 R106, [R86] ;  /* 0x00000000566a7984 */ /* 0x000e680000000a00 */
[----:B------:R-:W1:Y:S04]  /*4bc0*/  LDS.64 R94, [R86+0x320] ;  /* 0x00032000565e7984 */ /* 0x000e680000000a00 */
[----:B------:R-:W1:Y:S04]  /*4bd0*/  LDS.64 R100, [R86+0x220] ;  /* 0x0002200056647984 */ /* 0x000e680000000a00 */
[----:B------:R-:W1:Y:S04]  /*4be0*/  LDS.64 R90, [R86+0x540] ;  /* 0x00054000565a7984 */ /* 0x000e680000000a00 */
[----:B------:R-:W1:Y:S01]  /*4bf0*/  LDS.64 R92, [R86+0x440] ;  /* 0x00044000565c7984 */ /* 0x000e620000000a00 */
[----:B------:R-:W-:-:S03]  /*4c00*/  ISETP.GE.OR P1, PT, R12, R85, !P4 ;  /* 0x000000550c00720c */ /* 0x000fc60006726670 */
[----:B------:R-:W1:Y:S01]  /*4c10*/  LDS.64 R22, [R86+0x760] ;  /* 0x0007600056167984 */ /* 0x000e620000000a00 */
[----:B------:R-:W-:-:S03]  /*4c20*/  ISETP.GE.OR P0, PT, R12, R85, !P6 ;  /* 0x000000550c00720c */ /* 0x000fc60007706670 */
[----:B------:R-:W1:Y:S02]  /*4c30*/  LDS.64 R24, [R86+0x660] ;  /* 0x0006600056187984 */ /* 0x000e640000000a00 */
[-C--:B-1----:R-:W-:Y:S02]  /*4c40*/  DMUL R20, R104, R98.reuse ;  /* 0x0000006268147228 */ /* 0x082fe40000000000 */
[-C--:B------:R-:W-:Y:S02]  /*4c50*/  DMUL R32, R106, R98.reuse ;  /* 0x000000626a207228 */ /* 0x080fe40000000000 */
[-C--:B------:R-:W-:Y:S02]  /*4c60*/  DMUL R94, R94, R98.reuse ;  /* 0x000000625e5e7228 */ /* 0x080fe40000000000 */
[-C--:B------:R-:W-:Y:S02]  /*4c70*/  DMUL R100, R100, R98.reuse ;  /* 0x0000006264647228 */ /* 0x080fe40000000000 */
[----:B------:R-:W-:-:S02]  /*4c80*/  DMUL R90, R90, R98 ;  /* 0x000000625a5a7228 */ /* 0x000fc40000000000 */
[-C--:B------:R-:W-:Y:S02]  /*4c90*/  DMUL R92, R92, R98.reuse ;  /* 0x000000625c5c7228 */ /* 0x080fe40000000000 */
[-C--:B------:R-:W-:Y:S02]  /*4ca0*/  DMUL R22, R22, R98.reuse ;  /* 0x0000006216167228 */ /* 0x080fe40000000000 */
[----:B------:R-:W-:Y:S02]  /*4cb0*/  DMUL R24, R24, R98 ;  /* 0x0000006218187228 */ /* 0x000fe40000000000 */
[-C--:B---3--:R-:W-:Y:S02]  /*4cc0*/  DFMA R20, R80, R96.reuse, R20 ;  /* 0x000000605014722b */ /* 0x088fe40000000014 */
[----:B----4-:R-:W-:-:S05]  /*4cd0*/  DFMA R12, R82, R96, R32 ;  /* 0x00000060520c722b */ /* 0x010fca0000000020 */
[----:B------:R-:W-:Y:S01]  /*4ce0*/  @!P1 ST.E.64 desc[UR24][R14.64+0x100], R20 ;  /* 0x000100140e009985 */ /* 0x000fe2000c101b18 */
[----:B------:R-:W-:-:S03]  /*4cf0*/  ISETP.GE.OR P1, PT, R10, R85, !P4 ;  /* 0x000000550a00720c */ /* 0x000fc60006726670 */
[----:B------:R1:W-:Y:S01]  /*4d00*/  @!P0 ST.E.64 desc[UR24][R14.64], R12 ;  /* 0x0000000c0e008985 */ /* 0x0003e2000c101b18 */
[----:B------:R-:W-:Y:S01]  /*4d10*/  ISETP.GE.OR P0, PT, R10, R85, !P6 ;  /* 0x000000550a00720c */ /* 0x000fe20007706670 */
[-C--:B------:R-:W-:Y:S02]  /*4d20*/  DFMA R94, R76, R96.reuse, R94 ;  /* 0x000000604c5e722b */ /* 0x080fe4000000005e */
[----:B------:R-:W-:-:S06]  /*4d30*/  DFMA R100, R78, R96, R100 ;  /* 0x000000604e64722b */ /* 0x000fcc0000000064 */
[----:B------:R-:W-:Y:S01]  /*4d40*/  @!P1 ST.E.64 desc[UR24][R16.64+0x100], R94 ;  /* 0x0001005e10009985 */ /* 0x000fe2000c101b18 */
[----:B------:R-:W-:-:S03]  /*4d50*/  ISETP.GE.OR P1, PT, R8, R85, !P4 ;  /* 0x000000550800720c */ /* 0x000fc60006726670 */
[----:B------:R3:W-:Y:S01]  /*4d60*/  @!P0 ST.E.64 desc[UR24][R16.64], R100 ;  /* 0x0000006410008985 */ /* 0x0007e2000c101b18 */
[----:B------:R-:W-:Y:S01]  /*4d70*/  ISETP.GE.OR P0, PT, R8, R85, !P6 ;  /* 0x000000550800720c */ /* 0x000fe20007706670 */
[-C--:B--2---:R-:W-:Y:S02]  /*4d80*/  DFMA R90, R72, R96.reuse, R90 ;  /* 0x00000060485a722b */ /* 0x084fe4000000005a */
[----:B------:R-:W-:-:S06]  /*4d90*/  DFMA R92, R74, R96, R92 ;  /* 0x000000604a5c722b */ /* 0x000fcc000000005c */
[----:B------:R-:W-:Y:S01]  /*4da0*/  @!P1 ST.E.64 desc[UR24][R88.64+0x100], R90 ;  /* 0x0001005a58009985 */ /* 0x000fe2000c101b18 */
[----:B------:R-:W-:-:S03]  /*4db0*/  ISETP.GE.OR P1, PT, R6, R85, !P4 ;  /* 0x000000550600720c */ /* 0x000fc60006726670 */
[----:B------:R-:W-:Y:S01]  /*4dc0*/  @!P0 ST.E.64 desc[UR24][R88.64], R92 ;  /* 0x0000005c58008985 */ /* 0x000fe2000c101b18 */
[----:B------:R-:W-:Y:S01]  /*4dd0*/  ISETP.GE.OR P0, PT, R6, R85, !P6 ;  /* 0x000000550600720c */ /* 0x000fe20007706670 */
[-C--:B------:R-:W-:Y:S01]  /*4de0*/  DFMA R22, R68, R96.reuse, R22 ;  /* 0x000000604416722b */ /* 0x080fe20000000016 */
[----:B------:R-:W-:Y:S01]  /*4df0*/  VIADD R6, R0, 0x10 ;  /* 0x0000001000067836 */ /* 0x000fe20000000000 */
[----:B------:R-:W-:-:S04]  /*4e00*/  DFMA R24, R70, R96, R24 ;  /* 0x000000604618722b */ /* 0x000fc80000000018 */
[CC--:B------:R-:W-:Y:S02]  /*4e10*/  ISETP.LT.AND P2, PT, R6.reuse, R85.reuse, P3 ;  /* 0x000000550600720c */ /* 0x0c0fe40001f41270 */
[----:B------:R-:W-:Y:S01]  /*4e20*/  @!P1 ST.E.64 desc[UR24][R18.64+0x100], R22 ;  /* 0x0001001612009985 */ /* 0x000fe2000c101b18 */
[----:B------:R-:W-:-:S03]  /*4e30*/  ISETP.LT.AND P1, PT, R6, R85, P5 ;  /* 0x000000550600720c */ /* 0x000fc60002f21270 */
[----:B------:R2:W-:Y:S01]  /*4e40*/  @!P0 ST.E.64 desc[UR24][R18.64], R24 ;  /* 0x0000001812008985 */ /* 0x0005e2000c101b18 */
[----:B-1----:R-:W-:Y:S01]  /*4e50*/  IADD3 R14, P0, PT, R14, UR4, RZ ;  /* 0x000000040e0e7c10 */ /* 0x002fe2000ff1e0ff */
[----:B------:R-:W-:-:S03]  /*4e60*/  VIADD R8, R0, 0x11 ;  /* 0x0000001100087836 */ /* 0x000fc60000000000 */
[----:B------:R-:W-:-:S05]  /*4e70*/  IADD3.X R15, PT, PT, R15, UR5, RZ, P0, !PT ;  /* 0x000000050f0f7c10 */ /* 0x000fca00087fe4ff */
[----:B------:R-:W4:Y:S01]  /*4e80*/  @P2 LDG.E.LTC128B.64 R82, desc[UR24][R14.64] ;  /* 0x000000180e522981 */ /* 0x000f22000c1e1b20 */
[----:B------:R-:W-:-:S03]  /*4e90*/  ISETP.LT.AND P2, PT, R8, R85, P3 ;  /* 0x000000550800720c */ /* 0x000fc60001f41270 */
[----:B------:R-:W4:Y:S01]  /*4ea0*/  @P1 LDG.E.LTC128B.64 R80, desc[UR24][R14.64+0x100] ;  /* 0x000100180e501981 */ /* 0x000f22000c1e1b20 */
[----:B------:R-:W-:Y:S02]  /*4eb0*/  ISETP.LT.AND P1, PT, R8, R85, P5 ;  /* 0x000000550800720c */ /* 0x000fe40002f21270 */
[----:B---3--:R-:W-:Y:S01]  /*4ec0*/  IADD3 R16, P0, PT, R16, UR4, RZ ;  /* 0x0000000410107c10 */ /* 0x008fe2000ff1e0ff */
[----:B------:R-:W-:-:S03]  /*4ed0*/  VIADD R10, R0, 0x12 ;  /* 0x00000012000a7836 */ /* 0x000fc60000000000 */
[----:B------:R-:W-:-:S05]  /*4ee0*/  IADD3.X R17, PT, PT, R17, UR5, RZ, P0, !PT ;  /* 0x0000000511117c10 */ /* 0x000fca00087fe4ff */
[----:B------:R-:W3:Y:S01]  /*4ef0*/  @P2 LDG.E.LTC128B.64 R78, desc[UR24][R16.64] ;  /* 0x00000018104e2981 */ /* 0x000ee2000c1e1b20 */
[----:B------:R-:W-:-:S03]  /*4f00*/  ISETP.LT.AND P2, PT, R10, R85, P3 ;  /* 0x000000550a00720c */ /* 0x000fc60001f41270 */
[----:B------:R-:W3:Y:S01]  /*4f10*/  @P1 LDG.E.LTC128B.64 R76, desc[UR24][R16.64+0x100] ;  /* 0x00010018104c1981 */ /* 0x000ee2000c1e1b20 */
[----:B------:R-:W-:Y:S02]  /*4f20*/  ISETP.LT.AND P1, PT, R10, R85, P5 ;  /* 0x000000550a00720c */ /* 0x000fe40002f21270 */
[----:B--2---:R-:W-:Y:S01]  /*4f30*/  IADD3 R18, P0, PT, R16, R2, RZ ;  /* 0x0000000210127210 */ /* 0x004fe20007f1e0ff */
[----:B------:R-:W-:-:S04]  /*4f40*/  VIADD R12, R0, 0x13 ;  /* 0x00000013000c7836 */ /* 0x000fc80000000000 */
[----:B------:R-:W-:Y:S01]  /*4f50*/  IMAD.X R19, R17, 0x1, R3, P0 ;  /* 0x0000000111137824 */ /* 0x000fe200000e0603 */
[----:B------:R-:W-:-:S04]  /*4f60*/  IADD3 R20, P0, PT, R18, R2, RZ ;  /* 0x0000000212147210 */ /* 0x000fc80007f1e0ff */
[----:B------:R-:W2:Y:S04]  /*4f70*/  @P2 LDG.E.LTC128B.64 R74, desc[UR24][R18.64] ;  /* 0x00000018124a2981 */ /* 0x000ea8000c1e1b20 */
[----:B------:R-:W2:Y:S01]  /*4f80*/  @P1 LDG.E.LTC128B.64 R72, desc[UR24][R18.64+0x100] ;  /* 0x0001001812481981 */ /* 0x000ea2000c1e1b20 */
[CC--:B------:R-:W-:Y:S01]  /*4f90*/  ISETP.LT.AND P1, PT, R12.reuse, R85.reuse, P3 ;  /* 0x000000550c00720c */ /* 0x0c0fe20001f21270 */
[----:B------:R-:W-:Y:S01]  /*4fa0*/  IMAD.X R21, R19, 0x1, R3, P0 ;  /* 0x0000000113157824 */ /* 0x000fe200000e0603 */
[----:B------:R-:W-:-:S11]  /*4fb0*/  ISETP.LT.AND P0, PT, R12, R85, P5 ;  /* 0x000000550c00720c */ /* 0x000fd60002f01270 */
[----:B------:R-:W2:Y:S04]  /*4fc0*/  @P1 LDG.E.LTC128B.64 R70, desc[UR24][R20.64] ;  /* 0x0000001814461981 */ /* 0x000ea8000c1e1b20 */
[----:B------:R-:W2:Y:S01]  /*4fd0*/  @P0 LDG.E.LTC128B.64 R68, desc[UR24][R20.64+0x100] ;  /* 0x0001001814440981 */ /* 0x000ea2000c1e1b20 */
[----:B------:R-:W-:Y:S06]  /*4fe0*/  BAR.SYNC.DEFER_BLOCKING 0x0 ;  /* 0x0000000000007b1d */ /* 0x000fec0000010000 */
[----:B------:R-:W-:-:S04]  /*4ff0*/  DEPBAR.LE SB5, 0x5 ;  /* 0x0000d1400000791a */ /* 0x000fc80000000000 */
[----:B------:R-:W-:Y:S04]  /*5000*/  STS.128 [R87], R36 ;  /* 0x0000002457007388 */ /* 0x000fe80000000c00 */
[----:B------:R-:W-:Y:S04]  /*5010*/  STS.128 [R87+0x40], R40 ;  /* 0x0000402857007388 */ /* 0x000fe80000000c00 */
[----:B------:R-:W-:Y:S01]  /*5020*/  STS.128 [R87+0x80], R44 ;  /* 0x0000802c57007388 */ /* 0x000fe20000000c00 */
[----:B------:R-:W-:-:S04]  /*5030*/  DEPBAR.LE SB5, 0x4 ;  /* 0x0000d1000000791a */ /* 0x000fc80000000000 */
[----:B------:R-:W-:Y:S01]  /*5040*/  STS.128 [R87+0xc0], R48 ;  /* 0x0000c03057007388 */ /* 0x000fe20000000c00 */
[----:B------:R-:W-:Y:S06]  /*5050*/  BAR.SYNC.DEFER_BLOCKING 0x0 ;  /* 0x0000000000007b1d */ /* 0x000fec0000010000 */
[----:B------:R-:W1:Y:S04]  /*5060*/  LDS.64 R24, [R86] ;  /* 0x0000000056187984 */ /* 0x000e680000000a00 */
[----:B------:R-:W1:Y:S04]  /*5070*/  LDS.64 R22, [R86+0x100] ;  /* 0x0001000056167984 */ /* 0x000e680000000a00 */
[----:B------:R-:W1:Y:S04]  /*5080*/  LDS.64 R32, [R86+0x220] ;  /* 0x0002200056207984 */ /* 0x000e680000000a00 */
[----:B------:R-:W1:Y:S04]  /*5090*/  LDS.64 R30, [R86+0x320] ;  /* 0x00032000561e7984 */ /* 0x000e680000000a00 */
[----:B------:R-:W1:Y:S04]  /*50a0*/  LDS.64 R28, [R86+0x440] ;  /* 0x00044000561c7984 */ /* 0x000e680000000a00 */
[----:B------:R-:W1:Y:S01]  /*50b0*/  LDS.64 R26, [R86+0x540] ;  /* 0x00054000561a7984 */ /* 0x000e620000000a00 */
[----:B------:R-:W-:-:S02]  /*50c0*/  ISETP.GE.OR P0, PT, R6, R85, !P6 ;  /* 0x000000550600720c */ /* 0x000fc40007706670 */
[----:B------:R-:W-:Y:S01]  /*50d0*/  ISETP.GE.OR P1, PT, R6, R85, !P4 ;  /* 0x000000550600720c */ /* 0x000fe20006726670 */
[----:B------:R-:W1:Y:S02]  /*50e0*/  LDS.64 R34, [R86+0x760] ;  /* 0x0007600056227984 */ /* 0x000e640000000a00 */
[-C--:B-1----:R-:W-:Y:S02]  /*50f0*/  DMUL R36, R24, R98.reuse ;  /* 0x0000006218247228 */ /* 0x082fe40000000000 */
[----:B------:R-:W1:Y:S01]  /*5100*/  LDS.64 R24, [R86+0x660] ;  /* 0x0006600056187984 */ /* 0x000e620000000a00 */
[-C--:B------:R-:W-:Y:S02]  /*5110*/  DMUL R22, R22, R98.reuse ;  /* 0x0000006216167228 */ /* 0x080fe40000000000 */
[-C--:B------:R-:W-:Y:S02]  /*5120*/  DMUL R32, R32, R98.reuse ;  /* 0x0000006220207228 */ /* 0x080fe40000000000 */
[----:B------:R-:W-:-:S02]  /*5130*/  DMUL R30, R30, R98 ;  /* 0x000000621e1e7228 */ /* 0x000fc40000000000 */
[-C--:B------:R-:W-:Y:S02]  /*5140*/  DMUL R28, R28, R98.reuse ;  /* 0x000000621c1c7228 */ /* 0x080fe40000000000 */
[-C--:B------:R-:W-:Y:S02]  /*5150*/  DMUL R26, R26, R98.reuse ;  /* 0x000000621a1a7228 */ /* 0x080fe40000000000 */
[-C--:B------:R-:W-:Y:S02]  /*5160*/  DMUL R34, R34, R98.reuse ;  /* 0x0000006222227228 */ /* 0x080fe40000000000 */
[----:B-1----:R-:W-:Y:S02]  /*5170*/  DMUL R24, R24, R98 ;  /* 0x0000006218187228 */ /* 0x002fe40000000000 */
[-C--:B----4-:R-:W-:Y:S02]  /*5180*/  DFMA R6, R82, R96.reuse, R36 ;  /* 0x000000605206722b */ /* 0x090fe40000000024 */
[----:B------:R-:W-:-:S05]  /*5190*/  DFMA R22, R80, R96, R22 ;  /* 0x000000605016722b */ /* 0x000fca0000000016 */
[----:B------:R-:W-:Y:S01]  /*51a0*/  @!P0 ST.E.64 desc[UR24][R14.64], R6 ;  /* 0x000000060e008985 */ /* 0x000fe2000c101b18 */
[----:B------:R-:W-:-:S03]  /*51b0*/  ISETP.GE.OR P0, PT, R8, R85, !P6 ;  /* 0x000000550800720c */ /* 0x000fc60007706670 */
[----:B------:R1:W-:Y:S01]  /*51c0*/  @!P1 ST.E.64 desc[UR24][R14.64+0x100], R22 ;  /* 0x000100160e009985 */ /* 0x0003e2000c101b18 */
[----:B------:R-:W-:Y:S01]  /*51d0*/  ISETP.GE.OR P1, PT, R8, R85, !P4 ;  /* 0x000000550800720c */ /* 0x000fe20006726670 */
[-C--:B---3--:R-:W-:Y:S02]  /*51e0*/  DFMA R32, R78, R96.reuse, R32 ;  /* 0x000000604e20722b */ /* 0x088fe40000000020 */
        /* <DEDUP_REMOVED lines=11> */
[-C--:B------:R-:W-:Y:S02]  /*52a0*/  DFMA R24, R70, R96.reuse, R24 ;  /* 0x000000604618722b */ /* 0x080fe40000000018 */
[----:B------:R-:W-:-:S06]  /*52b0*/  DFMA R34, R68, R96, R34 ;  /* 0x000000604422722b */ /* 0x000fcc0000000022 */
[----:B------:R-:W-:Y:S01]  /*52c0*/  @!P0 ST.E.64 desc[UR24][R20.64], R24 ;  /* 0x0000001814008985 */ /* 0x000fe2000c101b18 */
[----:B------:R-:W-:Y:S02]  /*52d0*/  IADD3 R10, P0, PT, R14, UR4, RZ ;  /* 0x000000040e0a7c10 */ /* 0x000fe4000ff1e0ff */
[----:B-1----:R-:W-:Y:S01]  /*52e0*/  IADD3 R14, P2, PT, R16, UR4, RZ ;  /* 0x00000004100e7c10 */ /* 0x002fe2000ff5e0ff */
[----:B------:R-:W-:Y:S01]  /*52f0*/  @!P1 ST.E.64 desc[UR24][R20.64+0x100], R34 ;  /* 0x0001002214009985 */ /* 0x000fe2000c101b18 */
[----:B------:R-:W-:Y:S02]  /*5300*/  IADD3.X R11, PT, PT, R15, UR5, RZ, P0, !PT ;  /* 0x000000050f0b7c10 */ /* 0x000fe400087fe4ff */
[-C--:B------:R-:W-:Y:S02]  /*5310*/  IADD3 R12, P1, PT, R14, R2.reuse, RZ ;  /* 0x000000020e0c7210 */ /* 0x080fe40007f3e0ff */
[----:B------:R-:W-:Y:S01]  /*5320*/  IADD3.X R15, PT, PT, R17, UR5, RZ, P2, !PT ;  /* 0x00000005110f7c10 */ /* 0x000fe200097fe4ff */
[----:B------:R-:W-:Y:S01]  /*5330*/  VIADD R6, R0, 0x18 ;  /* 0x0000001800067836 */ /* 0x000fe20000000000 */
[----:B---3--:R-:W-:Y:S01]  /*5340*/  IADD3 R16, P0, PT, R12, R2, RZ ;  /* 0x000000020c107210 */ /* 0x008fe20007f1e0ff */
[----:B------:R-:W-:-:S02]  /*5350*/  VIADD R2, R0, 0x19 ;  /* 0x0000001900027836 */ /* 0x000fc40000000000 */
[----:B------:R-:W-:Y:S01]  /*5360*/  IMAD.X R13, R15, 0x1, R3, P1 ;  /* 0x000000010f0d7824 */ /* 0x000fe200008e0603 */
[----:B------:R-:W-:-:S03]  /*5370*/  ISETP.LT.AND P1, PT, R6, R85, P3 ;  /* 0x000000550600720c */ /* 0x000fc60001f21270 */
[----:B------:R-:W-:Y:S01]  /*5380*/  IMAD.X R17, R13, 0x1, R3, P0 ;  /* 0x000000010d117824 */ /* 0x000fe200000e0603 */
[----:B------:R-:W-:Y:S01]  /*5390*/  ISETP.LT.AND P0, PT, R2, R85, P3 ;  /* 0x000000550200720c */ /* 0x000fe20001f01270 */
[----:B------:R-:W-:-:S08]  /*53a0*/  VIADD R8, R0, 0x1a ;  /* 0x0000001a00087836 */ /* 0x000fd00000000000 */
[----:B------:R-:W2:Y:S01]  /*53b0*/  @P1 LDG.E.LTC128B.64 R82, desc[UR24][R10.64] ;  /* 0x000000180a521981 */ /* 0x000ea2000c1e1b20 */
[----:B------:R-:W-:-:S03]  /*53c0*/  ISETP.LT.AND P1, PT, R8, R85, P3 ;  /* 0x000000550800720c */ /* 0x000fc60001f21270 */
[----:B------:R-:W3:Y:S01]  /*53d0*/  @P0 LDG.E.LTC128B.64 R78, desc[UR24][R14.64] ;  /* 0x000000180e4e0981 */ /* 0x000ee2000c1e1b20 */
[-C--:B------:R-:W-:Y:S01]  /*53e0*/  ISETP.LT.AND P0, PT, R6, R85.reuse, P5 ;  /* 0x000000550600720c */ /* 0x080fe20002f01270 */
[----:B------:R-:W-:Y:S01]  /*53f0*/  VIADD R0, R0, 0x1b ;  /* 0x0000001b00007836 */ /* 0x000fe20000000000 */
[----:B------:R-:W-:-:S07]  /*5400*/  ISETP.LT.AND P2, PT, R2, R85, P5 ;  /* 0x000000550200720c */ /* 0x000fce0002f41270 */
[----:B------:R-:W4:Y:S01]  /*5410*/  @P1 LDG.E.LTC128B.64 R74, desc[UR24][R12.64] ;  /* 0x000000180c4a1981 */ /* 0x000f22000c1e1b20 */
[----:B------:R-:W-:-:S03]  /*5420*/  ISETP.LT.AND P1, PT, R8, R85, P5 ;  /* 0x000000550800720c */ /* 0x000fc60002f21270 */
[----:B------:R-:W3:Y:S01]  /*5430*/  @P0 LDG.E.LTC128B.64 R80, desc[UR24][R10.64+0x100] ;  /* 0x000100180a500981 */ /* 0x000ee2000c1e1b20 */
[----:B------:R-:W-:-:S03]  /*5440*/  ISETP.LT.AND P0, PT, R0, R85, P3 ;  /* 0x000000550000720c */ /* 0x000fc60001f01270 */
[----:B------:R-:W4:Y:S06]  /*5450*/  @P2 LDG.E.LTC128B.64 R76, desc[UR24][R14.64+0x100] ;  /* 0x000100180e4c2981 */ /* 0x000f2c000c1e1b20 */
[----:B------:R-:W4:Y:S04]  /*5460*/  @P1 LDG.E.LTC128B.64 R72, desc[UR24][R12.64+0x100] ;  /* 0x000100180c481981 */ /* 0x000f28000c1e1b20 */
[----:B------:R-:W4:Y:S01]  /*5470*/  @P0 LDG.E.LTC128B.64 R70, desc[UR24][R16.64] ;  /* 0x0000001810460981 */ /* 0x000f22000c1e1b20 */
[----:B------:R-:W-:-:S13]  /*5480*/  ISETP.LT.AND P0, PT, R0, R85, P5 ;  /* 0x000000550000720c */ /* 0x000fda0002f01270 */
[----:B------:R-:W4:Y:S01]  /*5490*/  @P0 LDG.E.LTC128B.64 R68, desc[UR24][R16.64+0x100] ;  /* 0x0001001810440981 */ /* 0x000f22000c1e1b20 */
[----:B------:R-:W-:Y:S01]  /*54a0*/  BAR.SYNC.DEFER_BLOCKING 0x0 ;  /* 0x0000000000007b1d */ /* 0x000fe20000010000 */
[----:B------:R-:W-:-:S05]  /*54b0*/  P2R R4, PR, RZ, 0x10 ;  /* 0x00000010ff047803 */ /* 0x000fca0000000000 */
[----:B-----5:R-:W-:Y:S04]  /*54c0*/  STS.128 [R87], R64 ;  /* 0x0000004057007388 */ /* 0x020fe80000000c00 */
[----:B------:R-:W-:Y:S04]  /*54d0*/  STS.128 [R87+0x40], R60 ;  /* 0x0000403c57007388 */ /* 0x000fe80000000c00 */
[----:B------:R-:W-:Y:S04]  /*54e0*/  STS.128 [R87+0x80], R56 ;  /* 0x0000803857007388 */ /* 0x000fe80000000c00 */
[----:B------:R-:W-:Y:S01]  /*54f0*/  STS.128 [R87+0xc0], R52 ;  /* 0x0000c03457007388 */ /* 0x000fe20000000c00 */
[----:B------:R-:W-:Y:S01]  /*5500*/  BAR.SYNC.DEFER_BLOCKING 0x0 ;  /* 0x0000000000007b1d */ /* 0x000fe20000010000 */
[----:B------:R-:W-:-:S05]  /*5510*/  ISETP.NE.AND P5, PT, R4, RZ, PT ;  /* 0x000000ff0400720c */ /* 0x000fca0003fa5270 */
[----:B------:R-:W1:Y:S04]  /*5520*/  LDS.64 R18, [R86] ;  /* 0x0000000056127984 */ /* 0x000e680000000a00 */
[----:B------:R-:W1:Y:S04]  /*5530*/  LDS.64 R4, [R86+0x100] ;  /* 0x0001000056047984 */ /* 0x000e680000000a00 */
[----:B------:R-:W1:Y:S04]  /*5540*/  LDS.64 R28, [R86+0x220] ;  /* 0x00022000561c7984 */ /* 0x000e680000000a00 */
[----:B------:R-:W1:Y:S04]  /*5550*/  LDS.64 R26, [R86+0x320] ;  /* 0x00032000561a7984 */ /* 0x000e680000000a00 */
[----:B------:R-:W1:Y:S04]  /*5560*/  LDS.64 R24, [R86+0x440] ;  /* 0x0004400056187984 */ /* 0x000e680000000a00 */
[----:B------:R-:W1:Y:S04]  /*5570*/  LDS.64 R22, [R86+0x540] ;  /* 0x0005400056167984 */ /* 0x000e680000000a00 */
[----:B------:R-:W1:Y:S04]  /*5580*/  LDS.64 R20, [R86+0x660] ;  /* 0x0006600056147984 */ /* 0x000e680000000a00 */
[----:B------:R-:W1:Y:S01]  /*5590*/  LDS.64 R30, [R86+0x760] ;  /* 0x00076000561e7984 */ /* 0x000e620000000a00 */
[----:B------:R-:W-:-:S02]  /*55a0*/  ISETP.GE.OR P1, PT, R6, R85, !P6 ;  /* 0x000000550600720c */ /* 0x000fc40007726670 */
[-C--:B------:R-:W-:Y:S01]  /*55b0*/  ISETP.GE.OR P0, PT, R6, R85.reuse, !P5 ;  /* 0x000000550600720c */ /* 0x080fe20006f06670 */
[-C--:B-1----:R-:W-:Y:S02]  /*55c0*/  DMUL R18, R18, R98.reuse ;  /* 0x0000006212127228 */ /* 0x082fe40000000000 */
[-C--:B------:R-:W-:Y:S01]  /*55d0*/  DMUL R4, R4, R98.reuse ;  /* 0x0000006204047228 */ /* 0x080fe20000000000 */
[CC--:B------:R-:W-:Y:S01]  /*55e0*/  ISETP.GE.OR P4, PT, R2.reuse, R85.reuse, !P6 ;  /* 0x000000550200720c */ /* 0x0c0fe20007786670 */
[-C--:B------:R-:W-:Y:S01]  /*55f0*/  DMUL R28, R28, R98.reuse ;  /* 0x000000621c1c7228 */ /* 0x080fe20000000000 */
[-C--:B------:R-:W-:Y:S01]  /*5600*/  ISETP.GE.OR P3, PT, R2, R85.reuse, !P5 ;  /* 0x000000550200720c */ /* 0x080fe20006f66670 */
[-C--:B------:R-:W-:Y:S01]  /*5610*/  DMUL R26, R26, R98.reuse ;  /* 0x000000621a1a7228 */ /* 0x080fe20000000000 */
[----:B------:R-:W-:Y:S01]  /*5620*/  ISETP.GE.OR P2, PT, R8, R85, !P6 ;  /* 0x000000550800720c */ /* 0x000fe20007746670 */
[-C--:B------:R-:W-:Y:S02]  /*5630*/  DMUL R24, R24, R98.reuse ;  /* 0x0000006218187228 */ /* 0x080fe40000000000 */
[----:B------:R-:W-:-:S02]  /*5640*/  DMUL R22, R22, R98 ;  /* 0x0000006216167228 */ /* 0x000fc40000000000 */
[-C--:B------:R-:W-:Y:S02]  /*5650*/  DMUL R20, R20, R98.reuse ;  /* 0x0000006214147228 */ /* 0x080fe40000000000 */
[----:B------:R-:W-:Y:S02]  /*5660*/  DMUL R30, R30, R98 ;  /* 0x000000621e1e7228 */ /* 0x000fe40000000000 */
[----:B--2---:R-:W-:-:S07]  /*5670*/  DFMA R18, R82, R96, R18 ;  /* 0x000000605212722b */ /* 0x004fce0000000012 */
[----:B------:R1:W-:Y:S01]  /*5680*/  @!P1 ST.E.64 desc[UR24][R10.64], R18 ;  /* 0x000000120a009985 */ /* 0x0003e2000c101b18 */
[----:B------:R-:W-:Y:S01]  /*5690*/  ISETP.GE.OR P1, PT, R8, R85, !P5 ;  /* 0x000000550800720c */ /* 0x000fe20006f26670 */
[-C--:B---3--:R-:W-:Y:S02]  /*56a0*/  DFMA R4, R80, R96.reuse, R4 ;  /* 0x000000605004722b */ /* 0x088fe40000000004 */
[----:B------:R-:W-:-:S05]  /*56b0*/  DFMA R28, R78, R96, R28 ;  /* 0x000000604e1c722b */ /* 0x000fca000000001c */
[----:B------:R1:W-:Y:S01]  /*56c0*/  @!P0 ST.E.64 desc[UR24][R10.64+0x100], R4 ;  /* 0x000100040a008985 */ /* 0x0003e2000c101b18 */
[CC--:B------:R-:W-:Y:S01]  /*56d0*/  ISETP.GE.OR P0, PT, R0.reuse, R85.reuse, !P6 ;  /* 0x000000550000720c */ /* 0x0c0fe20007706670 */
[-C--:B----4-:R-:W-:Y:S02]  /*56e0*/  DFMA R26, R76, R96.reuse, R26 ;  /* 0x000000604c1a722b */ /* 0x090fe4000000001a */
[-C--:B------:R-:W-:Y:S02]  /*56f0*/  DFMA R24, R74, R96.reuse, R24 ;  /* 0x000000604a18722b */ /* 0x080fe40000000018 */
[-C--:B------:R-:W-:Y:S02]  /*5700*/  DFMA R22, R72, R96.reuse, R22 ;  /* 0x000000604816722b */ /* 0x080fe40000000016 */
[-C--:B------:R-:W-:Y:S01]  /*5710*/  DFMA R20, R70, R96.reuse, R20 ;  /* 0x000000604614722b */ /* 0x080fe20000000014 */
[----:B------:R1:W-:Y:S04]  /*5720*/  @!P4 ST.E.64 desc[UR24][R14.64], R28 ;  /* 0x0000001c0e00c985 */ /* 0x0003e8000c101b18 */
[----:B------:R1:W-:Y:S04]  /*5730*/  @!P3 ST.E.64 desc[UR24][R14.64+0x100], R26 ;  /* 0x0001001a0e00b985 */ /* 0x0003e8000c101b18 */
[----:B------:R1:W-:Y:S04]  /*5740*/  @!P2 ST.E.64 desc[UR24][R12.64], R24 ;  /* 0x000000180c00a985 */ /* 0x0003e8000c101b18 */
[----:B------:R1:W-:Y:S04]  /*5750*/  @!P1 ST.E.64 desc[UR24][R12.64+0x100], R22 ;  /* 0x000100160c009985 */ /* 0x0003e8000c101b18 */
[----:B------:R1:W-:Y:S01]  /*5760*/  @!P0 ST.E.64 desc[UR24][R16.64], R20 ;  /* 0x0000001410008985 */ /* 0x0003e2000c101b18 */
[----:B------:R-:W-:Y:S01]  /*5770*/  ISETP.GE.OR P0, PT, R0, R85, !P5 ;  /* 0x000000550000720c */ /* 0x000fe20006f06670 */
[----:B------:R-:W-:-:S12]  /*5780*/  DFMA R30, R68, R96, R30 ;  /* 0x00000060441e722b */ /* 0x000fd8000000001e */
[----:B------:R-:W-:Y:S05]  /*5790*/  @P0 BRA `(.L_x_18) ;  /* 0x0000000c006c0947 */ /* 0x000fea0003800000 */
[----:B------:R3:W-:Y:S01]  /*57a0*/  ST.E.64 desc[UR24][R16.64+0x100], R30 ;  /* 0x0001001e10007985 */ /* 0x0007e2000c101b18 */
[----:B------:R-:W-:Y:S05]  /*57b0*/  BRA `(.L_x_18) ;  /* 0x0000000c00647947 */ /* 0x000fea0003800000 */
.L_x_17:
[----:B------:R-:W-:Y:S05]  /*57c0*/  WARPSYNC.ALL ;  /* 0x0000000000007948 */ /* 0x000fea0003800000 */
[----:B------:R-:W-:Y:S01]  /*57d0*/  BAR.SYNC.DEFER_BLOCKING 0x0 ;  /* 0x0000000000007b1d */ /* 0x000fe20000010000 */
[----:B------:R-:W-:Y:S01]  /*57e0*/  LOP3.LUT P0, R88, R88, 0xff, RZ, 0xc0, !PT ;  /* 0x000000ff58587812 */ /* 0x000fe2000780c0ff */
[----:B------:R-:W-:Y:S01]  /*57f0*/  VIADD R2, R0, 0x1 ;  /* 0x0000000100027836 */ /* 0x000fe20000000000 */
[----:B------:R-:W-:Y:S02]  /*5800*/  LOP3.LUT P1, R89, R89, 0xff, RZ, 0xc0, !PT ;  /* 0x000000ff59597812 */ /* 0x000fe4000782c0ff */
[----:B------:R-:W-:Y:S01]  /*5810*/  ISETP.NE.AND P5, PT, R88, RZ, PT ;  /* 0x000000ff5800720c */ /* 0x000fe20003fa5270 */
[----:B------:R-:W2:Y:S01]  /*5820*/  LDCU UR10, c[0x0][0x380] ;  /* 0x00007000ff0a77ac */ /* 0x000ea20008000800 */
[----:B------:R-:W-:Y:S01]  /*5830*/  ISETP.NE.AND P6, PT, R89, RZ, PT ;  /* 0x000000ff5900720c */ /* 0x000fe20003fc5270 */
[----:B------:R-:W3:Y:S01]  /*5840*/  LDCU.64 UR6, c[0x0][0x3f8] ;  /* 0x00007f00ff0677ac */ /* 0x000ee20008000a00 */
[----:B------:R-:W4:Y:S01]  /*5850*/  LDCU.64 UR4, c[0x0][0x410] ;  /* 0x00008200ff0477ac */ /* 0x000f220008000a00 */
[----:B------:R-:W-:-:S04]  /*5860*/  DEPBAR.LE SB5, 0xf ;  /* 0x0000d3c00000791a */ /* 0x000fc80000000000 */
[----:B------:R-:W-:Y:S01]  /*5870*/  STS.128 [R87], R4 ;  /* 0x0000000457007388 */ /* 0x000fe20000000c00 */
[C---:B--2---:R-:W-:Y:S02]  /*5880*/  ISETP.GE.OR P0, PT, R0.reuse, UR10, !P0 ;  /* 0x0000000a00007c0c */ /* 0x044fe4000c706670 */
[----:B------:R-:W-:Y:S01]  /*5890*/  ISETP.GE.OR P1, PT, R0, UR10, !P1 ;  /* 0x0000000a00007c0c */ /* 0x000fe2000cf26670 */
[----:B------:R-:W-:-:S04]  /*58a0*/  DEPBAR.LE SB5, 0xe ;  /* 0x0000d3800000791a */ /* 0x000fc80000000000 */
[----:B------:R-:W-:Y:S01]  /*58b0*/  STS.128 [R87+0x40], R8 ;  /* 0x0000400857007388 */ /* 0x000fe20000000c00 */
[C---:B------:R-:W-:Y:S02]  /*58c0*/  ISETP.GE.OR P3, PT, R2.reuse, UR10, !P5 ;  /* 0x0000000a02007c0c */ /* 0x040fe4000ef66670 */
[----:B------:R-:W-:Y:S01]  /*58d0*/  ISETP.GE.OR P2, PT, R2, UR10, !P6 ;  /* 0x0000000a02007c0c */ /* 0x000fe2000f746670 */
[----:B------:R-:W-:-:S04]  /*58e0*/  DEPBAR.LE SB5, 0xc ;  /* 0x0000d3000000791a */ /* 0x000fc80000000000 */
[----:B------:R-:W-:Y:S01]  /*58f0*/  STS.128 [R87+0x80], R12 ;  /* 0x0000800c57007388 */ /* 0x000fe20000000c00 */
[----:B------:R-:W-:-:S03]  /*5900*/  VIADD R2, R0, 0x2 ;  /* 0x0000000200027836 */ /* 0x000fc60000000000 */
[----:B------:R-:W-:Y:S01]  /*5910*/  STS.128 [R87+0xc0], R16 ;  /* 0x0000c01057007388 */ /* 0x000fe20000000c00 */
[----:B------:R-:W-:Y:S01]  /*5920*/  BAR.SYNC.DEFER_BLOCKING 0x0 ;  /* 0x0000000000007b1d */ /* 0x000fe20000010000 */
[----:B------:R-:W-:-:S05]  /*5930*/  ISETP.GE.OR P4, PT, R2, UR10, !P5 ;  /* 0x0000000a02007c0c */ /* 0x000fca000ef86670 */
[----:B------:R-:W2:Y:S04]  /*5940*/  @!P0 LDS.64 R74, [R86] ;  /* 0x00000000564a8984 */ /* 0x000ea80000000a00 */
[----:B------:R-:W3:Y:S04]  /*5950*/  LDS.64 R76, [R86+0x100] ;  /* 0x00010000564c7984 */ /* 0x000ee80000000a00 */
[----:B------:R-:W4:Y:S04]  /*5960*/  LDS.64 R72, [R86+0x220] ;  /* 0x0002200056487984 */ /* 0x000f280000000a00 */
[----:B-1----:R-:W1:Y:S04]  /*5970*/  LDS.64 R70, [R86+0x320] ;  /* 0x0003200056467984 */ /* 0x002e680000000a00 */
[----:B------:R-:W-:Y:S04]  /*5980*/  LDS.64 R4, [R86+0x540] ;  /* 0x0005400056047984 */ /* 0x000fe80000000a00 */
[----:B------:R-:W1:Y:S04]  /*5990*/  LDS.64 R68, [R86+0x440] ;  /* 0x0004400056447984 */ /* 0x000e680000000a00 */
[----:B------:R-:W1:Y:S04]  /*59a0*/  LDS.64 R8, [R86+0x660] ;  /* 0x0006600056087984 */ /* 0x000e680000000a00 */
[----:B------:R-:W1:Y:S01]  /*59b0*/  LDS.64 R6, [R86+0x760] ;  /* 0x0007600056067984 */ /* 0x000e620000000a00 */
[----:B--2---:R-:W-:-:S02]  /*59c0*/  @!P0 DMUL R74, R74, R98 ;  /* 0x000000624a4a8228 */ /* 0x004fc40000000000 */
[----:B---3--:R-:W-:-:S05]  /*59d0*/  @!P1 DMUL R76, R76, R98 ;  /* 0x000000624c4c9228 */ /* 0x008fca0000000000 */
[----:B------:R-:W-:Y:S01]  /*59e0*/  @!P0 ST.E.64 desc[UR24][R100.64], R74 ;  /* 0x0000004a64008985 */ /* 0x000fe2000c101b18 */
[----:B------:R-:W-:Y:S01]  /*59f0*/  IADD3 R10, P0, PT, R100, UR6, RZ ;  /* 0x00000006640a7c10 */ /* 0x000fe2000ff1e0ff */
[-C--:B----4-:R-:W-:Y:S02]  /*5a00*/  @!P3 DMUL R72, R72, R98.reuse ;  /* 0x000000624848b228 */ /* 0x090fe40000000000 */
[----:B------:R-:W-:Y:S01]  /*5a10*/  @!P1 ST.E.64 desc[UR24][R100.64+0x100], R76 ;  /* 0x0001004c64009985 */ /* 0x000fe2000c101b18 */
[-C--:B-1----:R-:W-:Y:S01]  /*5a20*/  @!P2 DMUL R70, R70, R98.reuse ;  /* 0x000000624646a228 */ /* 0x082fe20000000000 */
[----:B------:R-:W-:Y:S02]  /*5a30*/  IADD3.X R11, PT, PT, R101, UR7, RZ, P0, !PT ;  /* 0x00000007650b7c10 */ /* 0x000fe400087fe4ff */
[----:B------:R-:W-:Y:S01]  /*5a40*/  ISETP.GE.OR P1, PT, R2, UR10, !P6 ;  /* 0x0000000a02007c0c */ /* 0x000fe2000f726670 */
[----:B------:R-:W-:Y:S01]  /*5a50*/  VIADD R2, R0, 0x3 ;  /* 0x0000000300027836 */ /* 0x000fe20000000000 */
[----:B------:R-:W-:Y:S01]  /*5a60*/  IADD3 R12, P0, PT, R10, UR6, RZ ;  /* 0x000000060a0c7c10 */ /* 0x000fe2000ff1e0ff */
[----:B------:R-:W-:Y:S01]  /*5a70*/  @!P3 ST.E.64 desc[UR24][R10.64], R72 ;  /* 0x000000480a00b985 */ /* 0x000fe2000c101b18 */
[----:B------:R-:W-:-:S02]  /*5a80*/  @!P4 DMUL R68, R68, R98 ;  /* 0x000000624444c228 */ /* 0x000fc40000000000 */
[C---:B------:R-:W-:Y:S01]  /*5a90*/  ISETP.GE.OR P3, PT, R2.reuse, UR10, !P5 ;  /* 0x0000000a02007c0c */ /* 0x040fe2000ef66670 */
[----:B------:R-:W-:Y:S01]  /*5aa0*/  @!P2 ST.E.64 desc[UR24][R10.64+0x100], R70 ;  /* 0x000100460a00a985 */ /* 0x000fe2000c101b18 */
[----:B------:R-:W-:Y:S01]  /*5ab0*/  ISETP.GE.OR P2, PT, R2, UR10, !P6 ;  /* 0x0000000a02007c0c */ /* 0x000fe2000f746670 */
[----:B------:R-:W-:Y:S01]  /*5ac0*/  VIADD R2, R0, 0x8 ;  /* 0x0000000800027836 */ /* 0x000fe20000000000 */
[----:B------:R-:W-:-:S03]  /*5ad0*/  IADD3.X R13, PT, PT, R11, UR7, RZ, P0, !PT ;  /* 0x000000070b0d7c10 */ /* 0x000fc600087fe4ff */
[-C--:B------:R-:W-:Y:S01]  /*5ae0*/  @!P1 DMUL R14, R4, R98.reuse ;  /* 0x00000062040e9228 */ /* 0x080fe20000000000 */
[----:B------:R-:W-:Y:S01]  /*5af0*/  IADD3 R4, P0, PT, R12, UR6, RZ ;  /* 0x000000060c047c10 */ /* 0x000fe2000ff1e0ff */
[----:B------:R-:W-:Y:S04]  /*5b00*/  @!P4 ST.E.64 desc[UR24][R12.64], R68 ;  /* 0x000000440c00c985 */ /* 0x000fe8000c101b18 */
[-C--:B------:R-:W-:Y:S01]  /*5b10*/  @!P3 DMUL R8, R8, R98.reuse ;  /* 0x000000620808b228 */ /* 0x080fe20000000000 */
[----:B------:R-:W-:Y:S01]  /*5b20*/  IADD3.X R5, PT, PT, R13, UR7, RZ, P0, !PT ;  /* 0x000000070d057c10 */ /* 0x000fe200087fe4ff */
[----:B------:R-:W-:Y:S01]  /*5b30*/  @!P2 DMUL R6, R6, R98 ;  /* 0x000000620606a228 */ /* 0x000fe20000000000 */
[----:B------:R-:W-:Y:S01]  /*5b40*/  @!P1 ST.E.64 desc[UR24][R12.64+0x100], R14 ;  /* 0x0001000e0c009985 */ /* 0x000fe2000c101b18 */
[----:B------:R-:W-:-:S02]  /*5b50*/  ISETP.GE.OR P0, PT, R2, UR10, !P5 ;  /* 0x0000000a02007c0c */ /* 0x000fc4000ef06670 */
[----:B------:R-:W-:Y:S01]  /*5b60*/  ISETP.GE.OR P1, PT, R2, UR10, !P6 ;  /* 0x0000000a02007c0c */ /* 0x000fe2000f726670 */
[----:B------:R1:W-:Y:S01]  /*5b70*/  @!P3 ST.E.64 desc[UR24][R4.64], R8 ;  /* 0x000000080400b985 */ /* 0x0003e2000c101b18 */
[----:B------:R-:W-:-:S03]  /*5b80*/  VIADD R2, R0, 0x9 ;  /* 0x0000000900027836 */ /* 0x000fc60000000000 */
[----:B------:R-:W-:Y:S01]  /*5b90*/  @!P2 ST.E.64 desc[UR24][R4.64+0x100], R6 ;  /* 0x000100060400a985 */ /* 0x000fe2000c101b18 */
[----:B------:R-:W-:Y:S01]  /*5ba0*/  BAR.SYNC.DEFER_BLOCKING 0x0 ;  /* 0x0000000000007b1d */ /* 0x000fe20000010000 */
[----:B------:R-:W-:Y:S02]  /*5bb0*/  ISETP.GE.OR P3, PT, R2, UR10, !P5 ;  /* 0x0000000a02007c0c */ /* 0x000fe4000ef66670 */
[----:B-1----:R-:W-:-:S03]  /*5bc0*/  IADD3 R8, P2, PT, R100, UR4, RZ ;  /* 0x0000000464087c10 */ /* 0x002fc6000ff5e0ff */
[----:B------:R-:W-:-:S04]  /*5bd0*/  DEPBAR.LE SB5, 0x8 ;  /* 0x0000d2000000791a */ /* 0x000fc80000000000 */
[----:B------:R-:W-:Y:S01]  /*5be0*/  STS.128 [R87], R32 ;  /* 0x0000002057007388 */ /* 0x000fe20000000c00 */
[----:B------:R-:W-:Y:S02]  /*5bf0*/  IADD3.X R9, PT, PT, R101, UR5, RZ, P2, !PT ;  /* 0x0000000565097c10 */ /* 0x000fe400097fe4ff */
[----:B------:R-:W-:Y:S01]  /*5c00*/  ISETP.GE.OR P2, PT, R2, UR10, !P6 ;  /* 0x0000000a02007c0c */ /* 0x000fe2000f746670 */
[----:B------:R-:W-:Y:S01]  /*5c10*/  STS.128 [R87+0x40], R28 ;  /* 0x0000401c57007388 */ /* 0x000fe20000000c00 */
[----:B------:R-:W-:-:S03]  /*5c20*/  VIADD R2, R0, 0xa ;  /* 0x0000000a00027836 */ /* 0x000fc60000000000 */
[----:B------:R-:W-:Y:S02]  /*5c30*/  STS.128 [R87+0x80], R24 ;  /* 0x0000801857007388 */ /* 0x000fe40000000c00 */
[----:B------:R-:W-:Y:S02]  /*5c40*/  ISETP.GE.OR P4, PT, R2, UR10, !P5 ;  /* 0x0000000a02007c0c */ /* 0x000fe4000ef86670 */
[----:B------:R-:W-:Y:S01]  /*5c50*/  STS.128 [R87+0xc0], R20 ;  /* 0x0000c01457007388 */ /* 0x000fe20000000c00 */
[----:B------:R-:W-:Y:S06]  /*5c60*/  BAR.SYNC.DEFER_BLOCKING 0x0 ;  /* 0x0000000000007b1d */ /* 0x000fec0000010000 */
[----:B------:R-:W1:Y:S04]  /*5c70*/  @!P0 LDS.64 R12, [R86] ;  /* 0x00000000560c8984 */ /* 0x000e680000000a00 */
[----:B------:R-:W2:Y:S04]  /*5c80*/  LDS.64 R68, [R86+0x100] ;  /* 0x0001000056447984 */ /* 0x000ea80000000a00 */
[----:B------:R-:W3:Y:S04]  /*5c90*/  LDS.64 R18, [R86+0x220] ;  /* 0x0002200056127984 */ /* 0x000ee80000000a00 */
[----:B------:R-:W4:Y:S04]  /*5ca0*/  LDS.64 R16, [R86+0x320] ;  /* 0x0003200056107984 */ /* 0x000f280000000a00 */
[----:B------:R-:W4:Y:S04]  /*5cb0*/  LDS.64 R6, [R86+0x440] ;  /* 0x0004400056067984 */ /* 0x000f280000000a00 */
[----:B------:R-:W-:Y:S04]  /*5cc0*/  LDS.64 R4, [R86+0x540] ;  /* 0x0005400056047984 */ /* 0x000fe80000000a00 */
[----:B------:R-:W4:Y:S01]  /*5cd0*/  LDS.64 R14, [R86+0x660] ;  /* 0x00066000560e7984 */ /* 0x000f220000000a00 */
[----:B-1----:R-:W-:-:S03]  /*5ce0*/  @!P0 DMUL R20, R12, R98 ;  /* 0x000000620c148228 */ /* 0x002fc60000000000 */
[----:B------:R-:W1:Y:S01]  /*5cf0*/  LDS.64 R12, [R86+0x760] ;  /* 0x00076000560c7984 */ /* 0x000e620000000a00 */
[----:B--2---:R-:W-:-:S03]  /*5d00*/  @!P1 DMUL R68, R68, R98 ;  /* 0x0000006244449228 */ /* 0x004fc60000000000 */
[----:B------:R2:W-:Y:S01]  /*5d10*/  @!P0 ST.E.64 desc[UR24][R8.64], R20 ;  /* 0x0000001408008985 */ /* 0x0005e2000c101b18 */
[----:B------:R-:W-:Y:S01]  /*5d20*/  IADD3 R10, P0, PT, R10, UR4, RZ ;  /* 0x000000040a0a7c10 */ /* 0x000fe2000ff1e0ff */
[-C--:B---3--:R-:W-:Y:S02]  /*5d30*/  @!P3 DMUL R18, R18, R98.reuse ;  /* 0x000000621212b228 */ /* 0x088fe40000000000 */
[----:B------:R-:W-:Y:S01]  /*5d40*/  @!P1 ST.E.64 desc[UR24][R8.64+0x100], R68 ;  /* 0x0001004408009985 */ /* 0x000fe2000c101b18 */
[-C--:B----4-:R-:W-:Y:S01]  /*5d50*/  @!P2 DMUL R22, R16, R98.reuse ;  /* 0x000000621016a228 */ /* 0x090fe20000000000 */
        /* <DEDUP_REMOVED lines=10> */
[----:B------:R-:W-:-:S05]  /*5e00*/  IADD3.X R17, PT, PT, R11, UR7, RZ, P0, !PT ;  /* 0x000000070b117c10 */ /* 0x000fca00087fe4ff */
[----:B------:R3:W-:Y:S04]  /*5e10*/  @!P4 ST.E.64 desc[UR24][R16.64], R6 ;  /* 0x000000061000c985 */ /* 0x0007e8000c101b18 */
[-C--:B------:R-:W-:Y:S02]  /*5e20*/  @!P3 DMUL R14, R14, R98.reuse ;  /* 0x000000620e0eb228 */ /* 0x080fe40000000000 */
[-C--:B--2---:R-:W-:Y:S01]  /*5e30*/  @!P1 DMUL R20, R4, R98.reuse ;  /* 0x0000006204149228 */ /* 0x084fe20000000000 */
[----:B------:R-:W-:Y:S01]  /*5e40*/  IADD3 R4, P0, PT, R16, UR6, RZ ;  /* 0x0000000610047c10 */ /* 0x000fe2000ff1e0ff */
[----:B-1----:R-:W-:-:S03]  /*5e50*/  @!P2 DMUL R12, R12, R98 ;  /* 0x000000620c0ca228 */ /* 0x002fc60000000000 */
[----:B------:R-:W-:Y:S02]  /*5e60*/  IADD3.X R5, PT, PT, R17, UR7, RZ, P0, !PT ;  /* 0x0000000711057c10 */ /* 0x000fe400087fe4ff */
[----:B------:R-:W-:Y:S01]  /*5e70*/  ISETP.GE.OR P0, PT, R2, UR10, !P5 ;  /* 0x0000000a02007c0c */ /* 0x000fe2000ef06670 */
[----:B---3--:R-:W-:Y:S02]  /*5e80*/  @!P1 IMAD.MOV.U32 R6, RZ, RZ, R16 ;  /* 0x000000ffff069224 */ /* 0x008fe400078e0010 */
[----:B------:R-:W-:-:S05]  /*5e90*/  @!P1 IMAD.MOV.U32 R7, RZ, RZ, R17 ;  /* 0x000000ffff079224 */ /* 0x000fca00078e0011 */
[----:B------:R-:W-:Y:S01]  /*5ea0*/  @!P1 ST.E.64 desc[UR24][R6.64+0x100], R20 ;  /* 0x0001001406009985 */ /* 0x000fe2000c101b18 */
[----:B------:R-:W-:-:S03]  /*5eb0*/  IADD3 R8, P1, PT, R8, UR4, RZ ;  /* 0x0000000408087c10 */ /* 0x000fc6000ff3e0ff */
[----:B------:R-:W-:Y:S01]  /*5ec0*/  @!P3 ST.E.64 desc[UR24][R4.64], R14 ;  /* 0x0000000e0400b985 */ /* 0x000fe2000c101b18 */
[----:B------:R-:W-:-:S03]  /*5ed0*/  IADD3.X R9, PT, PT, R9, UR5, RZ, P1, !PT ;  /* 0x0000000509097c10 */ /* 0x000fc60008ffe4ff */
[----:B------:R-:W-:Y:S01]  /*5ee0*/  @!P2 ST.E.64 desc[UR24][R4.64+0x100], R12 ;  /* 0x0001000c0400a985 */ /* 0x000fe2000c101b18 */
[----:B------:R-:W-:Y:S01]  /*5ef0*/  BAR.SYNC.DEFER_BLOCKING 0x0 ;  /* 0x0000000000007b1d */ /* 0x000fe20000010000 */
[----:B------:R-:W-:Y:S01]  /*5f00*/  ISETP.GE.OR P2, PT, R2, UR10, !P6 ;  /* 0x0000000a02007c0c */ /* 0x000fe2000f746670 */
[----:B------:R-:W-:-:S05]  /*5f10*/  VIADD R2, R0, 0x11 ;  /* 0x0000001100027836 */ /* 0x000fca0000000000 */
[C---:B------:R-:W-:Y:S02]  /*5f20*/  ISETP.GE.OR P4, PT, R2.reuse, UR10, !P5 ;  /* 0x0000000a02007c0c */ /* 0x040fe4000ef86670 */
[----:B------:R-:W-:Y:S01]  /*5f30*/  ISETP.GE.OR P1, PT, R2, UR10, !P6 ;  /* 0x0000000a02007c0c */ /* 0x000fe2000f726670 */
[----:B------:R-:W-:-:S05]  /*5f40*/  VIADD R2, R0, 0x12 ;  /* 0x0000001200027836 */ /* 0x000fca0000000000 */
[----:B------:R-:W-:Y:S01]  /*5f50*/  ISETP.GE.OR P3, PT, R2, UR10, !P5 ;  /* 0x0000000a02007c0c */ /* 0x000fe2000ef66670 */
[----:B------:R-:W-:-:S04]  /*5f60*/  DEPBAR.LE SB5, 0x5 ;  /* 0x0000d1400000791a */ /* 0x000fc80000000000 */
[----:B------:R-:W-:Y:S04]  /*5f70*/  STS.128 [R87], R36 ;  /* 0x0000002457007388 */ /* 0x000fe80000000c00 */
[----:B------:R-:W-:Y:S04]  /*5f80*/  STS.128 [R87+0x40], R40 ;  /* 0x0000402857007388 */ /* 0x000fe80000000c00 */
[----:B------:R-:W-:Y:S01]  /*5f90*/  STS.128 [R87+0x80], R44 ;  /* 0x0000802c57007388 */ /* 0x000fe20000000c00 */
[----:B------:R-:W-:-:S04]  /*5fa0*/  DEPBAR.LE SB5, 0x4 ;  /* 0x0000d1000000791a */ /* 0x000fc80000000000 */
[----:B------:R-:W-:Y:S01]  /*5fb0*/  STS.128 [R87+0xc0], R48 ;  /* 0x0000c03057007388 */ /* 0x000fe20000000c00 */
[----:B------:R-:W-:Y:S06]  /*5fc0*/  BAR.SYNC.DEFER_BLOCKING 0x0 ;  /* 0x0000000000007b1d */ /* 0x000fec0000010000 */
[----:B------:R-:W1:Y:S04]  /*5fd0*/  @!P0 LDS.64 R20, [R86] ;  /* 0x0000000056148984 */ /* 0x000e680000000a00 */
[----:B------:R-:W2:Y:S04]  /*5fe0*/  LDS.64 R22, [R86+0x100] ;  /* 0x0001000056167984 */ /* 0x000ea80000000a00 */
[----:B------:R-:W3:Y:S04]  /*5ff0*/  LDS.64 R18, [R86+0x220] ;  /* 0x0002200056127984 */ /* 0x000ee80000000a00 */
[----:B------:R-:W4:Y:S04]  /*6000*/  LDS.64 R16, [R86+0x320] ;  /* 0x0003200056107984 */ /* 0x000f280000000a00 */
[----:B------:R-:W4:Y:S04]  /*6010*/  LDS.64 R4, [R86+0x440] ;  /* 0x0004400056047984 */ /* 0x000f280000000a00 */
[----:B------:R-:W4:Y:S04]  /*6020*/  LDS.64 R14, [R86+0x540] ;  /* 0x00054000560e7984 */ /* 0x000f280000000a00 */
[----:B------:R-:W4:Y:S04]  /*6030*/  LDS.64 R12, [R86+0x660] ;  /* 0x00066000560c7984 */ /* 0x000f280000000a00 */
[----:B------:R-:W4:Y:S01]  /*6040*/  LDS.64 R6, [R86+0x760] ;  /* 0x0007600056067984 */ /* 0x000f220000000a00 */
[----:B-1----:R-:W-:-:S02]  /*6050*/  @!P0 DMUL R20, R20, R98 ;  /* 0x0000006214148228 */ /* 0x002fc40000000000 */
[----:B--2---:R-:W-:-:S05]  /*6060*/  @!P2 DMUL R22, R22, R98 ;  /* 0x000000621616a228 */ /* 0x004fca0000000000 */
[----:B------:R1:W-:Y:S01]  /*6070*/  @!P0 ST.E.64 desc[UR24][R8.64], R20 ;  /* 0x0000001408008985 */ /* 0x0003e2000c101b18 */
[----:B------:R-:W-:Y:S01]  /*6080*/  IADD3 R10, P0, PT, R10, UR4, RZ ;  /* 0x000000040a0a7c10 */ /* 0x000fe2000ff1e0ff */
[-C--:B---3--:R-:W-:Y:S02]  /*6090*/  @!P4 DMUL R18, R18, R98.reuse ;  /* 0x000000621212c228 */ /* 0x088fe40000000000 */
[----:B------:R2:W-:Y:S01]  /*60a0*/  @!P2 ST.E.64 desc[UR24][R8.64+0x100], R22 ;  /* 0x000100160800a985 */ /* 0x0005e2000c101b18 */
[-C--:B----4-:R-:W-:Y:S01]  /*60b0*/  @!P1 DMUL R16, R16, R98.reuse ;  /* 0x0000006210109228 */ /* 0x090fe20000000000 */
[----:B------:R-:W-:Y:S02]  /*60c0*/  IADD3.X R11, PT, PT, R11, UR5, RZ, P0, !PT ;  /* 0x000000050b0b7c10 */ /* 0x000fe400087fe4ff */
[----:B------:R-:W-:Y:S01]  /*60d0*/  ISETP.GE.OR P0, PT, R2, UR10, !P6 ;  /* 0x0000000a02007c0c */ /* 0x000fe2000f706670 */
[----:B------:R-:W-:Y:S01]  /*60e0*/  VIADD R2, R0, 0x13 ;  /* 0x0000001300027836 */ /* 0x000fe20000000000 */
[----:B------:R-:W-:Y:S01]  /*60f0*/  @!P3 DMUL R4, R4, R98 ;  /* 0x000000620404b228 */ /* 0x000fe20000000000 */
[----:B------:R-:W-:Y:S03]  /*6100*/  @!P4 ST.E.64 desc[UR24][R10.64], R18 ;  /* 0x000000120a00c985 */ /* 0x000fe6000c101b18 */
[C---:B------:R-:W-:Y:S01]  /*6110*/  ISETP.GE.OR P2, PT, R2.reuse, UR10, !P5 ;  /* 0x0000000a02007c0c */ /* 0x040fe2000ef46670 */
[----:B------:R3:W-:Y:S01]  /*6120*/  @!P1 ST.E.64 desc[UR24][R10.64+0x100], R16 ;  /* 0x000100100a009985 */ /* 0x0007e2000c101b18 */
[----:B------:R-:W-:-:S05]  /*6130*/  ISETP.GE.OR P1, PT, R2, UR10, !P6 ;  /* 0x0000000a02007c0c */ /* 0x000fca000f726670 */
[----:B------:R-:W-:-:S06]  /*6140*/  @!P0 DMUL R14, R14, R98 ;  /* 0x000000620e0e8228 */ /* 0x000fcc0000000000 */
[-C--:B------:R-:W-:Y:S01]  /*6150*/  @!P2 DMUL R12, R12, R98.reuse ;  /* 0x000000620c0ca228 */ /* 0x080fe20000000000 */
[----:B-1----:R-:W-:Y:S01]  /*6160*/  IADD3 R20, P4, PT, R10, UR6, RZ ;  /* 0x000000060a147c10 */ /* 0x002fe2000ff9e0ff */
[----:B------:R-:W-:-:S03]  /*6170*/  @!P1 DMUL R6, R6, R98 ;  /* 0x0000006206069228 */ /* 0x000fc60000000000 */
[----:B------:R-:W-:-:S05]  /*6180*/  IADD3.X R21, PT, PT, R11, UR7, RZ, P4, !PT ;  /* 0x000000070b157c10 */ /* 0x000fca000a7fe4ff */
[----:B------:R-:W-:Y:S01]  /*6190*/  @!P3 ST.E.64 desc[UR24][R20.64], R4 ;  /* 0x000000041400b985 */ /* 0x000fe2000c101b18 */
[----:B------:R-:W-:-:S03]  /*61a0*/  IADD3 R2, P3, PT, R20, UR6, RZ ;  /* 0x0000000614027c10 */ /* 0x000fc6000ff7e0ff */
[----:B------:R-:W-:Y:S01]  /*61b0*/  @!P0 ST.E.64 desc[UR24][R20.64+0x100], R14 ;  /* 0x0001000e14008985 */ /* 0x000fe2000c101b18 */
[----:B------:R-:W-:Y:S02]  /*61c0*/  IADD3.X R3, PT, PT, R21, UR7, RZ, P3, !PT ;  /* 0x0000000715037c10 */ /* 0x000fe40009ffe4ff */
[----:B--2---:R-:W-:-:S03]  /*61d0*/  IADD3 R8, P0, PT, R8, UR4, RZ ;  /* 0x0000000408087c10 */ /* 0x004fc6000ff1e0ff */
[----:B------:R-:W-:Y:S01]  /*61e0*/  @!P2 ST.E.64 desc[UR24][R2.64], R12 ;  /* 0x0000000c0200a985 */ /* 0x000fe2000c101b18 */
[----:B------:R-:W-:Y:S02]  /*61f0*/  IADD3.X R9, PT, PT, R9, UR5, RZ, P0, !PT ;  /* 0x0000000509097c10 */ /* 0x000fe400087fe4ff */
[----:B---3--:R-:W-:Y:S01]  /*6200*/  IADD3 R10, P0, PT, R10, UR4, RZ ;  /* 0x000000040a0a7c10 */ /* 0x008fe2000ff1e0ff */
[----:B------:R1:W-:Y:S03]  /*6210*/  @!P1 ST.E.64 desc[UR24][R2.64+0x100], R6 ;  /* 0x0001000602009985 */ /* 0x0003e6000c101b18 */
[----:B------:R-:W-:Y:S01]  /*6220*/  IADD3.X R11, PT, PT, R11, UR5, RZ, P0, !PT ;  /* 0x000000050b0b7c10 */ /* 0x000fe200087fe4ff */
[----:B------:R-:W-:Y:S06]  /*6230*/  BAR.SYNC.DEFER_BLOCKING 0x0 ;  /* 0x0000000000007b1d */ /* 0x000fec0000010000 */
[----:B-----5:R-:W-:Y:S01]  /*6240*/  STS.128 [R87], R64 ;  /* 0x0000004057007388 */ /* 0x020fe20000000c00 */
[----:B-1----:R-:W-:-:S03]  /*6250*/  VIADD R2, R0, 0x18 ;  /* 0x0000001800027836 */ /* 0x002fc60000000000 */
[----:B------:R-:W-:Y:S02]  /*6260*/  STS.128 [R87+0x40], R60 ;  /* 0x0000403c57007388 */ /* 0x000fe40000000c00 */
[C---:B------:R-:W-:Y:S02]  /*6270*/  ISETP.GE.OR P1, PT, R2.reuse, UR10, !P5 ;  /* 0x0000000a02007c0c */ /* 0x040fe4000ef26670 */
[----:B------:R-:W-:Y:S01]  /*6280*/  STS.128 [R87+0x80], R56 ;  /* 0x0000803857007388 */ /* 0x000fe20000000c00 */
[----:B------:R-:W-:Y:S01]  /*6290*/  ISETP.GE.OR P3, PT, R2, UR10, !P6 ;  /* 0x0000000a02007c0c */ /* 0x000fe2000f766670 */
[----:B------:R-:W-:Y:S02]  /*62a0*/  VIADD R2, R0, 0x19 ;  /* 0x0000001900027836 */ /* 0x000fe40000000000 */
[----:B------:R-:W-:Y:S01]  /*62b0*/  STS.128 [R87+0xc0], R52 ;  /* 0x0000c03457007388 */ /* 0x000fe20000000c00 */
[----:B------:R-:W-:Y:S02]  /*62c0*/  BAR.SYNC.DEFER_BLOCKING 0x0 ;  /* 0x0000000000007b1d */ /* 0x000fe40000010000 */
[----:B------:R-:W-:-:S02]  /*62d0*/  ISETP.GE.OR P2, PT, R2, UR10, !P5 ;  /* 0x0000000a02007c0c */ /* 0x000fc4000ef46670 */
[----:B------:R-:W-:Y:S01]  /*62e0*/  ISETP.GE.OR P4, PT, R2, UR10, !P6 ;  /* 0x0000000a02007c0c */ /* 0x000fe2000f786670 */
[C---:B------:R-:W-:Y:S02]  /*62f0*/  VIADD R2, R0.reuse, 0x1a ;  /* 0x0000001a00027836 */ /* 0x040fe40000000000 */
[----:B------:R-:W-:-:S03]  /*6300*/  VIADD R0, R0, 0x1b ;  /* 0x0000001b00007836 */ /* 0x000fc60000000000 */
[----:B------:R-:W-:Y:S01]  /*6310*/  ISETP.GE.OR P0, PT, R2, UR10, !P5 ;  /* 0x0000000a02007c0c */ /* 0x000fe2000ef06670 */
[----:B------:R-:W1:Y:S04]  /*6320*/  LDS.64 R24, [R86] ;  /* 0x0000000056187984 */ /* 0x000e680000000a00 */
[----:B------:R-:W2:Y:S04]  /*6330*/  LDS.64 R22, [R86+0x100] ;  /* 0x0001000056167984 */ /* 0x000ea80000000a00 */
[----:B------:R-:W3:Y:S04]  /*6340*/  LDS.64 R16, [R86+0x220] ;  /* 0x0002200056107984 */ /* 0x000ee80000000a00 */
[----:B------:R-:W4:Y:S04]  /*6350*/  LDS.64 R14, [R86+0x320] ;  /* 0x00032000560e7984 */ /* 0x000f280000000a00 */
[----:B------:R-:W4:Y:S04]  /*6360*/  LDS.64 R12, [R86+0x440] ;  /* 0x00044000560c7984 */ /* 0x000f280000000a00 */
[----:B------:R-:W4:Y:S04]  /*6370*/  LDS.64 R6, [R86+0x540] ;  /* 0x0005400056067984 */ /* 0x000f280000000a00 */
[----:B------:R-:W4:Y:S04]  /*6380*/  LDS.64 R4, [R86+0x660] ;  /* 0x0006600056047984 */ /* 0x000f280000000a00 */
[----:B------:R-:W4:Y:S01]  /*6390*/  LDS.64 R18, [R86+0x760] ;  /* 0x0007600056127984 */ /* 0x000f220000000a00 */
[----:B-1----:R-:W-:-:S02]  /*63a0*/  DMUL R24, R24, R98 ;  /* 0x0000006218187228 */ /* 0x002fc40000000000 */
[----:B--2---:R-:W-:-:S05]  /*63b0*/  DMUL R22, R22, R98 ;  /* 0x0000006216167228 */ /* 0x004fca0000000000 */
[----:B------:R-:W-:Y:S01]  /*63c0*/  @!P1 ST.E.64 desc[UR24][R8.64], R24 ;  /* 0x0000001808009985 */ /* 0x000fe2000c101b18 */
[-C--:B---3--:R-:W-:Y:S01]  /*63d0*/  DMUL R16, R16, R98.reuse ;  /* 0x0000006210107228 */ /* 0x088fe20000000000 */
[----:B------:R-:W-:Y:S02]  /*63e0*/  ISETP.GE.OR P1, PT, R2, UR10, !P6 ;  /* 0x0000000a02007c0c */ /* 0x000fe4000f726670 */
[----:B------:R-:W-:Y:S01]  /*63f0*/  P2R R2, PR, RZ, 0x1 ;  /* 0x00000001ff027803 */ /* 0x000fe20000000000 */
[----:B------:R1:W-:Y:S01]  /*6400*/  @!P3 ST.E.64 desc[UR24][R8.64+0x100], R22 ;  /* 0x000100160800b985 */ /* 0x0003e2000c101b18 */
[----:B------:R-:W-:Y:S01]  /*6410*/  ISETP.GE.OR P3, PT, R0, UR10, !P5 ;  /* 0x0000000a00007c0c */ /* 0x000fe2000ef66670 */
[-C--:B----4-:R-:W-:Y:S01]  /*6420*/  DMUL R14, R14, R98.reuse ;  /* 0x000000620e0e7228 */ /* 0x090fe20000000000 */
[----:B------:R-:W-:Y:S01]  /*6430*/  ISETP.NE.AND P5, PT, R2, RZ, PT ;  /* 0x000000ff0200720c */ /* 0x000fe20003fa5270 */
[----:B------:R2:W-:Y:S01]  /*6440*/  @!P2 ST.E.64 desc[UR24][R10.64], R16 ;  /* 0x000000100a00a985 */ /* 0x0005e2000c101b18 */
[----:B------:R-:W-:Y:S01]  /*6450*/  IADD3 R2, P0, PT, R10, UR6, RZ ;  /* 0x000000060a027c10 */ /* 0x000fe2000ff1e0ff */
[-C--:B------:R-:W-:Y:S01]  /*6460*/  DMUL R20, R12, R98.reuse ;  /* 0x000000620c147228 */ /* 0x080fe20000000000 */
[----:B------:R-:W-:Y:S01]  /*6470*/  ISETP.GE.OR P2, PT, R0, UR10, !P6 ;  /* 0x0000000a00007c0c */ /* 0x000fe2000f746670 */
[----:B------:R-:W-:Y:S01]  /*6480*/  DMUL R6, R6, R98 ;  /* 0x0000006206067228 */ /* 0x000fe20000000000 */
[----:B------:R-:W-:-:S02]  /*6490*/  IADD3.X R3, PT, PT, R11, UR7, RZ, P0, !PT ;  /* 0x000000070b037c10 */ /* 0x000fc400087fe4ff */
[----:B------:R-:W-:Y:S01]  /*64a0*/  IADD3 R12, P0, PT, R2, UR6, RZ ;  /* 0x00000006020c7c10 */ /* 0x000fe2000ff1e0ff */
[----:B------:R-:W-:-:S03]  /*64b0*/  DMUL R4, R4, R98 ;  /* 0x0000006204047228 */ /* 0x000fc60000000000 */
[----:B------:R-:W-:Y:S01]  /*64c0*/  IADD3.X R13, PT, PT, R3, UR7, RZ, P0, !PT ;  /* 0x00000007030d7c10 */ /* 0x000fe200087fe4ff */
[----:B------:R-:W-:Y:S01]  /*64d0*/  DMUL R18, R18, R98 ;  /* 0x0000006212127228 */ /* 0x000fe20000000000 */
[----:B-1----:R-:W-:Y:S02]  /*64e0*/  @!P4 IMAD.MOV.U32 R8, RZ, RZ, R10 ;  /* 0x000000ffff08c224 */ /* 0x002fe400078e000a */
[----:B------:R-:W-:-:S05]  /*64f0*/  @!P4 IMAD.MOV.U32 R9, RZ, RZ, R11 ;  /* 0x000000ffff09c224 */ /* 0x000fca00078e000b */
[----:B------:R2:W-:Y:S04]  /*6500*/  @!P4 ST.E.64 desc[UR24][R8.64+0x100], R14 ;  /* 0x0001000e0800c985 */ /* 0x0005e8000c101b18 */
[----:B------:R2:W-:Y:S04]  /*6510*/  @!P5 ST.E.64 desc[UR24][R2.64], R20 ;  /* 0x000000140200d985 */ /* 0x0005e8000c101b18 */
[----:B------:R2:W-:Y:S04]  /*6520*/  @!P1 ST.E.64 desc[UR24][R2.64+0x100], R6 ;  /* 0x0001000602009985 */ /* 0x0005e8000c101b18 */
[----:B------:R2:W-:Y:S04]  /*6530*/  @!P3 ST.E.64 desc[UR24][R12.64], R4 ;  /* 0x000000040c00b985 */ /* 0x0005e8000c101b18 */
[----:B------:R2:W-:Y:S02]  /*6540*/  @!P2 ST.E.64 desc[UR24][R12.64+0x100], R18 ;  /* 0x000100120c00a985 */ /* 0x0005e4000c101b18 */
.L_x_18:
[----:B------:R-:W-:-:S13]  /*6550*/  ISETP.NE.AND P0, PT, R84, RZ, PT ;  /* 0x000000ff5400720c */ /* 0x000fda0003f05270 */
[----:B------:R-:W-:Y:S05]  /*6560*/  @!P0 EXIT ;  /* 0x000000000000894d */ /* 0x000fea0003800000 */
[----:B------:R-:W4:Y:S01]  /*6570*/  LDCU UR4, c[0x0][0x394] ;  /* 0x00007280ff0477ac */ /* 0x000f220008000800 */
[----:B------:R-:W-:Y:S01]  /*6580*/  ISETP.NE.AND P1, PT, R103, RZ, PT ;  /* 0x000000ff6700720c */ /* 0x000fe20003f25270 */
[----:B------:R-:W-:-:S06]  /*6590*/  UIADD3 UR5, UPT, UPT, UR17, 0x1, URZ ;  /* 0x0000000111057890 */ /* 0x000fcc000fffe0ff */
[----:B------:R-:W-:Y:S01]  /*65a0*/  IMAD.U32 R0, RZ, RZ, UR5 ;  /* 0x00000005ff007e24 */ /* 0x000fe2000f8e00ff */
[----:B----4-:R-:W-:-:S06]  /*65b0*/  UISETP.NE.AND UP0, UPT, UR5, UR4, UPT ;  /* 0x000000040500728c */ /* 0x010fcc000bf05270 */
[----:B------:R-:W-:Y:S01]  /*65c0*/  PLOP3.LUT P0, PT, PT, PT, UP0, 0x80, 0x8 ;  /* 0x000000000008781c */ /* 0x000fe20003f0f008 */
[----:B------:R-:W-:Y:S05]  /*65d0*/  WARPSYNC.ALL ;  /* 0x0000000000007948 */ /* 0x000fea0003800000 */
[----:B------:R-:W-:Y:S01]  /*65e0*/  SEL R0, R0, RZ, P0 ;  /* 0x000000ff00007207 */ /* 0x000fe20000000000 */
[----:B------:R-:W-:Y:S06]  /*65f0*/  BAR.SYNC.DEFER_BLOCKING 0x0 ;  /* 0x0000000000007b1d */ /* 0x000fec0000010000 */
[----:B------:R-:W-:Y:S05]  /*6600*/  @P1 EXIT ;  /* 0x000000000000194d */ /* 0x000fea0003800000 */
[----:B--2---:R-:W-:Y:S02]  /*6610*/  MOV R2, UR8 ;  /* 0x0000000800027c02 */ /* 0x004fe40008000f00 */
[----:B------:R-:W-:Y:S01]  /*6620*/  MOV R3, UR9 ;  /* 0x0000000900037c02 */ /* 0x000fe20008000f00 */
[----:B------:R-:W-:Y:S01]  /*6630*/  @!PT LDS RZ, [RZ] ;  /* 0x00000000fffff984 */ /* 0x000fe20000000800 */
[----:B------:R-:W-:Y:S01]  /*6640*/  @!PT LDS RZ, [RZ] ;  /* 0x00000000fffff984 */ /* 0x000fe20000000800 */
[----:B------:R-:W-:Y:S01]  /*6650*/  @!PT LDS RZ, [RZ] ;  /* 0x00000000fffff984 */ /* 0x000fe20000000800 */
[----:B------:R-:W-:Y:S01]  /*6660*/  @!PT LDS RZ, [RZ] ;  /* 0x00000000fffff984 */ /* 0x000fe20000000800 */
[----:B------:R-:W-:Y:S06]  /*6670*/  MEMBAR.ALL.GPU ;  /* 0x0000000000007992 */ /* 0x000fec000000a000 */
[----:B------:R-:W-:-:S00]  /*6680*/  ERRBAR ;  /* 0x00000000000079ab */ /* 0x000fc00000000000 */
[----:B------:R-:W-:Y:S06]  /*6690*/  CGAERRBAR ;  /* 0x00000000000075ab */ /* 0x000fec0000000000 */
[----:B------:R-:W-:Y:S01]  /*66a0*/  STG.E.STRONG.GPU desc[UR24][R2.64], R0 ;  /* 0x0000000002007986 */ /* 0x000fe2000c10f918 */
[----:B------:R-:W-:Y:S05]  /*66b0*/  EXIT ;  /* 0x000000000000794d */ /* 0x000fea0003800000 */
.L_x_19:
[----:B------:R-:W-:-:S00]  /*66c0*/  BRA `(.L_x_19) ;  /* 0xfffffffc00fc7947 */ /* 0x000fc0000383ffff */
[----:B------:R-:W-:-:S00]  /*66d0*/  NOP ;  /* 0x0000000000007918 */ /* 0x000fc00000000000 */
        /* <DEDUP_REMOVED lines=10> */
.L_x_28:


//--------------------- .nv.shared._ZN7cutlass6KernelINS_4gemm6kernel13TrmmUniversalINS1_11threadblock13MmaMultistageINS1_9GemmShapeILi128ELi64ELi16EEENS_9transform11threadblock44PredicatedTileAccessIteratorTriangularMatrixINS_11MatrixShapeILi128ELi16EEEdNS_6layout8RowMajorELi1ENS8_29PitchLinearWarpRakedThreadMapINS_16PitchLinearShapeILi16ELi128EEELi256ENSG_ILi16ELi2EEELi1EEELNS_8SideModeE1ELNS_8FillModeE0ELNS_8DiagTypeE3ENS_5ArrayIdLi1ELb1EEEEENS9_25RegularTileAccessIteratorISC_dNSD_40RowMajorTensorOpMultiplicand64bCrosswiseELi1ESJ_Li8EEELNS_4arch14CacheOperation4KindE0ENSA_INSB_ILi16ELi64EEEdSE_Li0ENS8_31PitchLinearWarpStripedThreadMapINSG_ILi64ELi16EEELi256ESI_Li1EEELSK_1ELSL_2ELSM_0ESO_EENSQ_ISW_dNSD_40RowMajorTensorOpMultiplicandCongruous64bELi0ESZ_Li8EEELSV_0EdSE_NS4_9MmaPolicyINS1_4warp11MmaTensorOpINS6_ILi32ELi32ELi16EEEdSR_dS11_dSE_NS14_17MmaTensorOpPolicyINST_3MmaINS6_ILi8ELi8ELi4EEELi32EdSE_dNSD_11ColumnMajorEdSE_NST_13OpMultiplyAddEEENSB_ILi1ELi1EEEEELi1ELb0EbEENSB_ILi0ELi0EEES1G_Li1EEELi3ELNS1_23SharedMemoryClearOptionE1EbEENS_8epilogue11threadblock8EpilogueIS7_S1F_Li1ENS1L_22PredicatedTileIteratorINS1L_26OutputTileOptimalThreadMapINS1L_15OutputTileShapeILi64ELi8ELi4ELi1ELi1EEENS1P_ILi1ELi4ELi1ELi1ELi4EEELi256ELi1ELi64EEEdLb0ENSD_9NoPermuteELb1EEENS1K_4warp24FragmentIteratorTensorOpIS16_S19_dNSN_IdLi2ELb1EEESE_EENS1V_20TileIteratorTensorOpIS16_S19_dSE_EENS1L_18SharedLoadIteratorINS1S_18CompactedThreadMapEdLi8EEENS1K_6thread17LinearCombinationIdLi1EddLNS24_9ScaleType4KindE0ELNS_15FloatRoundStyleE2EdEENSB_ILi0ELi4EEELi1ELi1EEENS4_30GemmIdentityThreadblockSwizzleILi1EEELSK_1ELSL_2ELSM_0EEEEEvNT_6ParamsE --------------------------
	.section	.nv.shared._ZN7cutlass6KernelINS_4gemm6kernel13TrmmUniversalINS1_11threadblock13MmaMultistageINS1_9GemmShapeILi128ELi64ELi16EEENS_9transform11threadblock44PredicatedTileAccessIteratorTriangularMatrixINS_11MatrixShapeILi128ELi16EEEdNS_6layout8RowMajorELi1ENS8_29PitchLinearWarpRakedThreadMapINS_16PitchLinearShapeILi16ELi128EEELi256ENSG_ILi16ELi2EEELi1EEELNS_8SideModeE1ELNS_8FillModeE0ELNS_8DiagTypeE3ENS_5ArrayIdLi1ELb1EEEEENS9_25RegularTileAccessIteratorISC_dNSD_40RowMajorTensorOpMultiplicand64bCrosswiseELi1ESJ_Li8EEELNS_4arch14CacheOperation4KindE0ENSA_INSB_ILi16ELi64EEEdSE_Li0ENS8_31PitchLinearWarpStripedThreadMapINSG_ILi64ELi16EEELi256ESI_Li1EEELSK_1ELSL_2ELSM_0ESO_EENSQ_ISW_dNSD_40RowMajorTensorOpMultiplicandCongruous64bELi0ESZ_Li8EEELSV_0EdSE_NS4_9MmaPolicyINS1_4warp11MmaTensorOpINS6_ILi32ELi32ELi16EEEdSR_dS11_dSE_NS14_17MmaTensorOpPolicyINST_3MmaINS6_ILi8ELi8ELi4EEELi32EdSE_dNSD_11ColumnMajorEdSE_NST_13OpMultiplyAddEEENSB_ILi1ELi1EEEEELi1ELb0EbEENSB_ILi0ELi0EEES1G_Li1EEELi3ELNS1_23SharedMemoryClearOptionE1EbEENS_8epilogue11threadblock8EpilogueIS7_S1F_Li1ENS1L_22PredicatedTileIteratorINS1L_26OutputTileOptimalThreadMapINS1L_15OutputTileShapeILi64ELi8ELi4ELi1ELi1EEENS1P_ILi1ELi4ELi1ELi1ELi4EEELi256ELi1ELi64EEEdLb0ENSD_9NoPermuteELb1EEENS1K_4warp24FragmentIteratorTensorOpIS16_S19_dNSN_IdLi2ELb1EEESE_EENS1V_20TileIteratorTensorOpIS16_S19_dSE_EENS1L_18SharedLoadIteratorINS1S_18CompactedThreadMapEdLi8EEENS1K_6thread17LinearCombinationIdLi1EddLNS24_9ScaleType4KindE0ELNS_15FloatRoundStyleE2EdEENSB_ILi0ELi4EEELi1ELi1EEENS4_30GemmIdentityThreadblockSwizzleILi1EEELSK_1ELSL_2ELSM_0EEEEEvNT_6ParamsE,"aw",@nobits
	.sectionflags	@""
	.align	16
	.zero		1024


//--------------------- .nv.shared.reserved.0     --------------------------
	.section	.nv.shared.reserved.0,"aw",@nobits
	.weak		__nv_reservedSMEM_offset_0_alias
	.size		__nv_reservedSMEM_offset_0_alias, 0, 64
	.other		__nv_reservedSMEM_offset_0_alias,@"STO_CUDA_RESERVED_SHARED STV_DEFAULT"
__nv_reservedSMEM_offset_0_alias:
	.zero		0
	.zero		64


//--------------------- .nv.global                --------------------------
	.section	.nv.global,"aw",@nobits
.nv.global:
	.type		_ZN39_INTERNAL_336bb7c3_4_k_cu_ab46fe2f_26274cute1_E,@object
	.size		_ZN39_INTERNAL_336bb7c3_4_k_cu_ab46fe2f_26274cute1_E,(_ZN39_INTERNAL_336bb7c3_4_k_cu_ab46fe2f_26274cuda3std3__45__cpo6cbeginE - _ZN39_INTERNAL_336bb7c3_4_k_cu_ab46fe2f_26274cute1_E)
_ZN39_INTERNAL_336bb7c3_4_k_cu_ab46fe2f_26274cute1_E:
	.zero		1
	.type		_ZN39_INTERNAL_336bb7c3_4_k_cu_ab46fe2f_26274cuda3std3__45__cpo6cbeginE,@object
	.size		_ZN39_INTERNAL_336bb7c3_4_k_cu_ab46fe2f_26274cuda3std3__45__cpo6cbeginE,(_ZN39_INTERNAL_336bb7c3_4_k_cu_ab46fe2f_26274cuda3std3__48in_placeE - _ZN39_INTERNAL_336bb7c3_4_k_cu_ab46fe2f_26274cuda3std3__45__cpo6cbeginE)
_ZN39_INTERNAL_336bb7c3_4_k_cu_ab46fe2f_26274cuda3std3__45__cpo6cbeginE:
	.zero		1
	.type		_ZN39_INTERNAL_336bb7c3_4_k_cu_ab46fe2f_26274cuda3std3__48in_placeE,@object
	.size		_ZN39_INTERNAL_336bb7c3_4_k_cu_ab46fe2f_26274cuda3std3__48in_placeE,(_ZN39_INTERNAL_336bb7c3_4_k_cu_ab46fe2f_26274cuda3std6ranges3__45__cpo9iter_moveE - _ZN39_INTERNAL_336bb7c3_4_k_cu_ab46fe2f_26274cuda3std3__48in_placeE)
_ZN39_INTERNAL_336bb7c3_4_k_cu_ab46fe2f_26274cuda3std3__48in_placeE:
	.zero		1
	.type		_ZN39_INTERNAL_336bb7c3_4_k_cu_ab46fe2f_26274cuda3std6ranges3__45__cpo9iter_moveE,@object
	.size		_ZN39_INTERNAL_336bb7c3_4_k_cu_ab46fe2f_26274cuda3std6ranges3__45__cpo9iter_moveE,(_ZN39_INTERNAL_336bb7c3_4_k_cu_ab46fe2f_26274cuda3std3__45__cpo5beginE - _ZN39_INTERNAL_336bb7c3_4_k_cu_ab46fe2f_26274cuda3std6ranges3__45__cpo9iter_moveE)
_ZN39_INTERNAL_336bb7c3_4_k_cu_ab46fe2f_26274cuda3std6ranges3__45__cpo9iter_moveE:
	.zero		1
	.type		_ZN39_INTERNAL_336bb7c3_4_k_cu_ab46fe2f_26274cuda3std3__45__cpo5beginE,@object
	.size		_ZN39_INTERNAL_336bb7c3_4_k_cu_ab46fe2f_26274cuda3std3__45__cpo5beginE,(_ZN39_INTERNAL_336bb7c3_4_k_cu_ab46fe2f_26274cuda3std3__441_GLOBAL__N__336bb7c3_4_k_cu_ab46fe2f_26276ignoreE - _ZN39_INTERNAL_336bb7c3_4_k_cu_ab46fe2f_26274cuda3std3__45__cpo5beginE)
_ZN39_INTERNAL_336bb7c3_4_k_cu_ab46fe2f_26274cuda3std3__45__cpo5beginE:
	.zero		1
	.type		_ZN39_INTERNAL_336bb7c3_4_k_cu_ab46fe2f_26274cuda3std3__441_GLOBAL__N__336bb7c3_4_k_cu_ab46fe2f_26276ignoreE,@object
	.size		_ZN39_INTERNAL_336bb7c3_4_k_cu_ab46fe2f_26274cuda3std3__441_GLOBAL__N__336bb7c3_4_k_cu_ab46fe2f_26276ignoreE,(_ZN39_INTERNAL_336bb7c3_4_k_cu_ab46fe2f_26274cute7productE - _ZN39_INTERNAL_336bb7c3_4_k_cu_ab46fe2f_26274cuda3std3__441_GLOBAL__N__336bb7c3_4_k_cu_ab46fe2f_26276ignoreE)
_ZN39_INTERNAL_336bb7c3_4_k_cu_ab46fe2f_26274cuda3std3__441_GLOBAL__N__336bb7c3_4_k_cu_ab46fe2f_26276ignoreE:
	.zero		1
	.type		_ZN39_INTERNAL_336bb7c3_4_k_cu_ab46fe2f_26274cute7productE,@object
	.size		_ZN39_INTERNAL_336bb7c3_4_k_cu_ab46fe2f_26274cute7productE,(_ZN39_INTERNAL_336bb7c3_4_k_cu_ab46fe2f_26274cuda3std3__45__cpo3endE - _ZN39_INTERNAL_336bb7c3_4_k_cu_ab46fe2f_26274cute7productE)
_ZN39_INTERNAL_336bb7c3_4_k_cu_ab46fe2f_26274cute7productE:
	.zero		1
	.type		_ZN39_INTERNAL_336bb7c3_4_k_cu_ab46fe2f_26274cuda3std3__45__cpo3endE,@object
	.size		_ZN39_INTERNAL_336bb7c3_4_k_cu_ab46fe2f_26274cuda3std3__45__cpo3endE,(_ZN39_INTERNAL_336bb7c3_4_k_cu_ab46fe2f_26274cuda3std3__419piecewise_constructE - _ZN39_INTERNAL_336bb7c3_4_k_cu_ab46fe2f_26274cuda3std3__45__cpo3endE)
_ZN39_INTERNAL_336bb7c3_4_k_cu_ab46fe2f_26274cuda3std3__45__cpo3endE:
	.zero		1
	.type		_ZN39_INTERNAL_336bb7c3_4_k_cu_ab46fe2f_26274cuda3std3__419piecewise_constructE,@object
	.size		_ZN39_INTERNAL_336bb7c3_4_k_cu_ab46fe2f_26274cuda3std3__419piecewise_constructE,(_ZN39_INTERNAL_336bb7c3_4_k_cu_ab46fe2f_26274cuda3std3__45__cpo4cendE - _ZN39_INTERNAL_336bb7c3_4_k_cu_ab46fe2f_26274cuda3std3__419piecewise_constructE)
_ZN39_INTERNAL_336bb7c3_4_k_cu_ab46fe2f_26274cuda3std3__419piecewise_constructE:
	.zero		1
	.type		_ZN39_INTERNAL_336bb7c3_4_k_cu_ab46fe2f_26274cuda3std3__45__cpo4cendE,@object
	.size		_ZN39_INTERNAL_336bb7c3_4_k_cu_ab46fe2f_26274cuda3std3__45__cpo4cendE,(_ZN39_INTERNAL_336bb7c3_4_k_cu_ab46fe2f_26274cuda3std6ranges3__45__cpo4swapE - _ZN39_INTERNAL_336bb7c3_4_k_cu_ab46fe2f_26274cuda3std3__45__cpo4cendE)
_ZN39_INTERNAL_336bb7c3_4_k_cu_ab46fe2f_26274cuda3std3__45__cpo4cendE:
	.zero		1
	.type		_ZN39_INTERNAL_336bb7c3_4_k_cu_ab46fe2f_26274cuda3std6ranges3__45__cpo4swapE,@object
	.size		_ZN39_INTERNAL_336bb7c3_4_k_cu_ab46fe2f_26274cuda3std6ranges3__45__cpo4swapE,(.L_7 - _ZN39_INTERNAL_336bb7c3_4_k_cu_ab46fe2f_26274cuda3std6ranges3__45__cpo4swapE)
_ZN39_INTERNAL_336bb7c3_4_k_cu_ab46fe2f_26274cuda3std6ranges3__45__cpo4swapE:
	.zero		1
.L_7:


//--------------------- .nv.constant0._ZN7cutlass6KernelINS_4gemm6kernel13TrmmUniversalINS1_11threadblock13MmaMultistageINS1_9GemmShapeILi128ELi64ELi16EEENS_9transform11threadblock44PredicatedTileAccessIteratorTriangularMatrixINS_11MatrixShapeILi128ELi16EEEdNS_6layout8RowMajorELi1ENS8_29PitchLinearWarpRakedThreadMapINS_16PitchLinearShapeILi16ELi128EEELi256ENSG_ILi16ELi2EEELi1EEELNS_8SideModeE1ELNS_8FillModeE0ELNS_8DiagTypeE3ENS_5ArrayIdLi1ELb1EEEEENS9_25RegularTileAccessIteratorISC_dNSD_40RowMajorTensorOpMultiplicand64bCrosswiseELi1ESJ_Li8EEELNS_4arch14CacheOperation4KindE0ENSA_INSB_ILi16ELi64EEEdSE_Li0ENS8_31PitchLinearWarpStripedThreadMapINSG_ILi64ELi16EEELi256ESI_Li1EEELSK_1ELSL_2ELSM_0ESO_EENSQ_ISW_dNSD_40RowMajorTensorOpMultiplicandCongruous64bELi0ESZ_Li8EEELSV_0EdSE_NS4_9MmaPolicyINS1_4warp11MmaTensorOpINS6_ILi32ELi32ELi16EEEdSR_dS11_dSE_NS14_17MmaTensorOpPolicyINST_3MmaINS6_ILi8ELi8ELi4EEELi32EdSE_dNSD_11ColumnMajorEdSE_NST_13OpMultiplyAddEEENSB_ILi1ELi1EEEEELi1ELb0EbEENSB_ILi0ELi0EEES1G_Li1EEELi3ELNS1_23SharedMemoryClearOptionE1EbEENS_8epilogue11threadblock8EpilogueIS7_S1F_Li1ENS1L_22PredicatedTileIteratorINS1L_26OutputTileOptimalThreadMapINS1L_15OutputTileShapeILi64ELi8ELi4ELi1ELi1EEENS1P_ILi1ELi4ELi1ELi1ELi4EEELi256ELi1ELi64EEEdLb0ENSD_9NoPermuteELb1EEENS1K_4warp24FragmentIteratorTensorOpIS16_S19_dNSN_IdLi2ELb1EEESE_EENS1V_20TileIteratorTensorOpIS16_S19_dSE_EENS1L_18SharedLoadIteratorINS1S_18CompactedThreadMapEdLi8EEENS1K_6thread17LinearCombinationIdLi1EddLNS24_9ScaleType4KindE0ELNS_15FloatRoundStyleE2EdEENSB_ILi0ELi4EEELi1ELi1EEENS4_30GemmIdentityThreadblockSwizzleILi1EEELSK_1ELSL_2ELSM_0EEEEEvNT_6ParamsE --------------------------
	.section	.nv.constant0._ZN7cutlass6KernelINS_4gemm6kernel13TrmmUniversalINS1_11threadblock13MmaMultistageINS1_9GemmShapeILi128ELi64ELi16EEENS_9transform11threadblock44PredicatedTileAccessIteratorTriangularMatrixINS_11MatrixShapeILi128ELi16EEEdNS_6layout8RowMajorELi1ENS8_29PitchLinearWarpRakedThreadMapINS_16PitchLinearShapeILi16ELi128EEELi256ENSG_ILi16ELi2EEELi1EEELNS_8SideModeE1ELNS_8FillModeE0ELNS_8DiagTypeE3ENS_5ArrayIdLi1ELb1EEEEENS9_25RegularTileAccessIteratorISC_dNSD_40RowMajorTensorOpMultiplicand64bCrosswiseELi1ESJ_Li8EEELNS_4arch14CacheOperation4KindE0ENSA_INSB_ILi16ELi64EEEdSE_Li0ENS8_31PitchLinearWarpStripedThreadMapINSG_ILi64ELi16EEELi256ESI_Li1EEELSK_1ELSL_2ELSM_0ESO_EENSQ_ISW_dNSD_40RowMajorTensorOpMultiplicandCongruous64bELi0ESZ_Li8EEELSV_0EdSE_NS4_9MmaPolicyINS1_4warp11MmaTensorOpINS6_ILi32ELi32ELi16EEEdSR_dS11_dSE_NS14_17MmaTensorOpPolicyINST_3MmaINS6_ILi8ELi8ELi4EEELi32EdSE_dNSD_11ColumnMajorEdSE_NST_13OpMultiplyAddEEENSB_ILi1ELi1EEEEELi1ELb0EbEENSB_ILi0ELi0EEES1G_Li1EEELi3ELNS1_23SharedMemoryClearOptionE1EbEENS_8epilogue11threadblock8EpilogueIS7_S1F_Li1ENS1L_22PredicatedTileIteratorINS1L_26OutputTileOptimalThreadMapINS1L_15OutputTileShapeILi64ELi8ELi4ELi1ELi1EEENS1P_ILi1ELi4ELi1ELi1ELi4EEELi256ELi1ELi64EEEdLb0ENSD_9NoPermuteELb1EEENS1K_4warp24FragmentIteratorTensorOpIS16_S19_dNSN_IdLi2ELb1EEESE_EENS1V_20TileIteratorTensorOpIS16_S19_dSE_EENS1L_18SharedLoadIteratorINS1S_18CompactedThreadMapEdLi8EEENS1K_6thread17LinearCombinationIdLi1EddLNS24_9ScaleType4KindE0ELNS_15FloatRoundStyleE2EdEENSB_ILi0ELi4EEELi1ELi1EEENS4_30GemmIdentityThreadblockSwizzleILi1EEELSK_1ELSL_2ELSM_0EEEEEvNT_6ParamsE,"a",@progbits
	.sectionflags	@""
	.align	4
.nv.constant0._ZN7cutlass6KernelINS_4gemm6kernel13TrmmUniversalINS1_11threadblock13MmaMultistageINS1_9GemmShapeILi128ELi64ELi16EEENS_9transform11threadblock44PredicatedTileAccessIteratorTriangularMatrixINS_11MatrixShapeILi128ELi16EEEdNS_6layout8RowMajorELi1ENS8_29PitchLinearWarpRakedThreadMapINS_16PitchLinearShapeILi16ELi128EEELi256ENSG_ILi16ELi2EEELi1EEELNS_8SideModeE1ELNS_8FillModeE0ELNS_8DiagTypeE3ENS_5ArrayIdLi1ELb1EEEEENS9_25RegularTileAccessIteratorISC_dNSD_40RowMajorTensorOpMultiplicand64bCrosswiseELi1ESJ_Li8EEELNS_4arch14CacheOperation4KindE0ENSA_INSB_ILi16ELi64EEEdSE_Li0ENS8_31PitchLinearWarpStripedThreadMapINSG_ILi64ELi16EEELi256ESI_Li1EEELSK_1ELSL_2ELSM_0ESO_EENSQ_ISW_dNSD_40RowMajorTensorOpMultiplicandCongruous64bELi0ESZ_Li8EEELSV_0EdSE_NS4_9MmaPolicyINS1_4warp11MmaTensorOpINS6_ILi32ELi32ELi16EEEdSR_dS11_dSE_NS14_17MmaTensorOpPolicyINST_3MmaINS6_ILi8ELi8ELi4EEELi32EdSE_dNSD_11ColumnMajorEdSE_NST_13OpMultiplyAddEEENSB_ILi1ELi1EEEEELi1ELb0EbEENSB_ILi0ELi0EEES1G_Li1EEELi3ELNS1_23SharedMemoryClearOptionE1EbEENS_8epilogue11threadblock8EpilogueIS7_S1F_Li1ENS1L_22PredicatedTileIteratorINS1L_26OutputTileOptimalThreadMapINS1L_15OutputTileShapeILi64ELi8ELi4ELi1ELi1EEENS1P_ILi1ELi4ELi1ELi1ELi4EEELi256ELi1ELi64EEEdLb0ENSD_9NoPermuteELb1EEENS1K_4warp24FragmentIteratorTensorOpIS16_S19_dNSN_IdLi2ELb1EEESE_EENS1V_20TileIteratorTensorOpIS16_S19_dSE_EENS1L_18SharedLoadIteratorINS1S_18CompactedThreadMapEdLi8EEENS1K_6thread17LinearCombinationIdLi1EddLNS24_9ScaleType4KindE0ELNS_15FloatRoundStyleE2EdEENSB_ILi0ELi4EEELi1ELi1EEENS4_30GemmIdentityThreadblockSwizzleILi1EEELSK_1ELSL_2ELSM_0EEEEEvNT_6ParamsE:
	.zero		1192


//--------------------- SYMBOLS --------------------------

	.type		.nv.reservedSmem.offset0,@object
	.size		.nv.reservedSmem.offset0,0x4
	.type		.nv.reservedSmem.cap,@object
	.size		.nv.reservedSmem.cap,0x4
